//
// Generated by NVIDIA NVVM Compiler
//
// Compiler Build ID: CL-36424714
// Cuda compilation tools, release 13.0, V13.0.88
// Based on NVVM 20.0.0
//

.version 9.0
.target sm_100
.address_size 64

	// .globl	_Z17shift_add_forwardPKfPfPKiS3_iiiiiiiiiib

.visible .entry _Z17shift_add_forwardPKfPfPKiS3_iiiiiiiiiib(
	.param .u64 .ptr .align 1 _Z17shift_add_forwardPKfPfPKiS3_iiiiiiiiiib_param_0,
	.param .u64 .ptr .align 1 _Z17shift_add_forwardPKfPfPKiS3_iiiiiiiiiib_param_1,
	.param .u64 .ptr .align 1 _Z17shift_add_forwardPKfPfPKiS3_iiiiiiiiiib_param_2,
	.param .u64 .ptr .align 1 _Z17shift_add_forwardPKfPfPKiS3_iiiiiiiiiib_param_3,
	.param .u32 _Z17shift_add_forwardPKfPfPKiS3_iiiiiiiiiib_param_4,
	.param .u32 _Z17shift_add_forwardPKfPfPKiS3_iiiiiiiiiib_param_5,
	.param .u32 _Z17shift_add_forwardPKfPfPKiS3_iiiiiiiiiib_param_6,
	.param .u32 _Z17shift_add_forwardPKfPfPKiS3_iiiiiiiiiib_param_7,
	.param .u32 _Z17shift_add_forwardPKfPfPKiS3_iiiiiiiiiib_param_8,
	.param .u32 _Z17shift_add_forwardPKfPfPKiS3_iiiiiiiiiib_param_9,
	.param .u32 _Z17shift_add_forwardPKfPfPKiS3_iiiiiiiiiib_param_10,
	.param .u32 _Z17shift_add_forwardPKfPfPKiS3_iiiiiiiiiib_param_11,
	.param .u32 _Z17shift_add_forwardPKfPfPKiS3_iiiiiiiiiib_param_12,
	.param .u32 _Z17shift_add_forwardPKfPfPKiS3_iiiiiiiiiib_param_13,
	.param .u8 _Z17shift_add_forwardPKfPfPKiS3_iiiiiiiiiib_param_14
)
{
	.reg .pred 	%p<113>;
	.reg .b16 	%rs<2>;
	.reg .b32 	%r<284>;
	.reg .b32 	%f<159>;
	.reg .b64 	%rd<142>;

	ld.param.u64 	%rd22, [_Z17shift_add_forwardPKfPfPKiS3_iiiiiiiiiib_param_0];
	ld.param.u64 	%rd23, [_Z17shift_add_forwardPKfPfPKiS3_iiiiiiiiiib_param_1];
	ld.param.u64 	%rd24, [_Z17shift_add_forwardPKfPfPKiS3_iiiiiiiiiib_param_2];
	ld.param.u64 	%rd25, [_Z17shift_add_forwardPKfPfPKiS3_iiiiiiiiiib_param_3];
	ld.param.u32 	%r75, [_Z17shift_add_forwardPKfPfPKiS3_iiiiiiiiiib_param_4];
	ld.param.u32 	%r76, [_Z17shift_add_forwardPKfPfPKiS3_iiiiiiiiiib_param_5];
	ld.param.u32 	%r77, [_Z17shift_add_forwardPKfPfPKiS3_iiiiiiiiiib_param_6];
	ld.param.u32 	%r78, [_Z17shift_add_forwardPKfPfPKiS3_iiiiiiiiiib_param_8];
	ld.param.u32 	%r79, [_Z17shift_add_forwardPKfPfPKiS3_iiiiiiiiiib_param_9];
	ld.param.u32 	%r80, [_Z17shift_add_forwardPKfPfPKiS3_iiiiiiiiiib_param_10];
	ld.param.u32 	%r81, [_Z17shift_add_forwardPKfPfPKiS3_iiiiiiiiiib_param_11];
	ld.param.u32 	%r82, [_Z17shift_add_forwardPKfPfPKiS3_iiiiiiiiiib_param_12];
	ld.param.u32 	%r83, [_Z17shift_add_forwardPKfPfPKiS3_iiiiiiiiiib_param_13];
	ld.param.s8 	%rs1, [_Z17shift_add_forwardPKfPfPKiS3_iiiiiiiiiib_param_14];
	cvta.to.global.u64 	%rd1, %rd22;
	cvta.to.global.u64 	%rd2, %rd24;
	cvta.to.global.u64 	%rd3, %rd25;
	cvta.to.global.u64 	%rd4, %rd23;
	mov.u32 	%r84, %ctaid.x;
	mov.u32 	%r1, %ntid.x;
	mov.u32 	%r85, %tid.x;
	mad.lo.s32 	%r283, %r84, %r1, %r85;
	setp.ge.s32 	%p1, %r283, %r77;
	@%p1 bra 	$L__BB0_88;
	setp.gt.s32 	%p2, %r76, 0;
	mov.u32 	%r86, %nctaid.x;
	mul.lo.s32 	%r3, %r86, %r1;
	@%p2 bra 	$L__BB0_2;
	bra.uni 	$L__BB0_87;
$L__BB0_2:
	setp.lt.s16 	%p4, %rs1, 1;
	@%p4 bra 	$L__BB0_45;
	and.b32  	%r4, %r76, 7;
	and.b32  	%r181, %r76, 2147483640;
	neg.s32 	%r5, %r181;
	add.s64 	%rd5, %rd3, 16;
$L__BB0_4:
	setp.lt.u32 	%p59, %r76, 8;
	div.s32 	%r183, %r283, %r83;
	mul.lo.s32 	%r184, %r183, %r83;
	sub.s32 	%r7, %r283, %r184;
	div.s32 	%r185, %r183, %r82;
	mul.lo.s32 	%r186, %r185, %r82;
	sub.s32 	%r8, %r183, %r186;
	div.s32 	%r10, %r185, %r81;
	mul.lo.s32 	%r187, %r10, %r81;
	sub.s32 	%r9, %r185, %r187;
	mul.lo.s32 	%r11, %r9, %r76;
	add.s32 	%r12, %r8, %r75;
	mul.lo.s32 	%r13, %r10, %r78;
	mov.f32 	%f116, 0f00000000;
	mov.b32 	%r276, 0;
	@%p59 bra 	$L__BB0_23;
	mul.wide.s32 	%rd85, %r11, 4;
	add.s64 	%rd86, %rd2, %rd85;
	add.s64 	%rd140, %rd86, 16;
	mov.f32 	%f116, 0f00000000;
	mov.u64 	%rd141, %rd5;
	mov.u32 	%r273, %r11;
	mov.u32 	%r274, %r5;
$L__BB0_6:
	.pragma "nounroll";
	ld.global.u32 	%r188, [%rd141+-16];
	sub.s32 	%r16, %r7, %r188;
	setp.lt.s32 	%p60, %r16, 0;
	setp.ge.s32 	%p61, %r16, %r80;
	or.pred  	%p62, %p60, %p61;
	@%p62 bra 	$L__BB0_8;
	mul.wide.s32 	%rd87, %r273, 4;
	add.s64 	%rd88, %rd2, %rd87;
	ld.global.u32 	%r189, [%rd88];
	add.s32 	%r190, %r189, %r13;
	mad.lo.s32 	%r191, %r190, %r79, %r12;
	mad.lo.s32 	%r192, %r191, %r80, %r16;
	mul.wide.s32 	%rd89, %r192, 4;
	add.s64 	%rd90, %rd1, %rd89;
	ld.global.f32 	%f98, [%rd90];
	add.f32 	%f116, %f116, %f98;
$L__BB0_8:
	ld.global.u32 	%r193, [%rd141+-12];
	sub.s32 	%r17, %r7, %r193;
	setp.lt.s32 	%p63, %r17, 0;
	setp.ge.s32 	%p64, %r17, %r80;
	or.pred  	%p65, %p63, %p64;
	@%p65 bra 	$L__BB0_10;
	ld.global.u32 	%r194, [%rd140+-12];
	add.s32 	%r195, %r194, %r13;
	mad.lo.s32 	%r196, %r195, %r79, %r12;
	mad.lo.s32 	%r197, %r196, %r80, %r17;
	mul.wide.s32 	%rd91, %r197, 4;
	add.s64 	%rd92, %rd1, %rd91;
	ld.global.f32 	%f99, [%rd92];
	add.f32 	%f116, %f116, %f99;
$L__BB0_10:
	ld.global.u32 	%r198, [%rd141+-8];
	sub.s32 	%r18, %r7, %r198;
	setp.lt.s32 	%p66, %r18, 0;
	setp.ge.s32 	%p67, %r18, %r80;
	or.pred  	%p68, %p66, %p67;
	@%p68 bra 	$L__BB0_12;
	ld.global.u32 	%r199, [%rd140+-8];
	add.s32 	%r200, %r199, %r13;
	mad.lo.s32 	%r201, %r200, %r79, %r12;
	mad.lo.s32 	%r202, %r201, %r80, %r18;
	mul.wide.s32 	%rd93, %r202, 4;
	add.s64 	%rd94, %rd1, %rd93;
	ld.global.f32 	%f100, [%rd94];
	add.f32 	%f116, %f116, %f100;
$L__BB0_12:
	ld.global.u32 	%r203, [%rd141+-4];
	sub.s32 	%r19, %r7, %r203;
	setp.lt.s32 	%p69, %r19, 0;
	setp.ge.s32 	%p70, %r19, %r80;
	or.pred  	%p71, %p69, %p70;
	@%p71 bra 	$L__BB0_14;
	ld.global.u32 	%r204, [%rd140+-4];
	add.s32 	%r205, %r204, %r13;
	mad.lo.s32 	%r206, %r205, %r79, %r12;
	mad.lo.s32 	%r207, %r206, %r80, %r19;
	mul.wide.s32 	%rd95, %r207, 4;
	add.s64 	%rd96, %rd1, %rd95;
	ld.global.f32 	%f101, [%rd96];
	add.f32 	%f116, %f116, %f101;
$L__BB0_14:
	ld.global.u32 	%r208, [%rd141];
	sub.s32 	%r20, %r7, %r208;
	setp.lt.s32 	%p72, %r20, 0;
	setp.ge.s32 	%p73, %r20, %r80;
	or.pred  	%p74, %p72, %p73;
	@%p74 bra 	$L__BB0_16;
	ld.global.u32 	%r209, [%rd140];
	add.s32 	%r210, %r209, %r13;
	mad.lo.s32 	%r211, %r210, %r79, %r12;
	mad.lo.s32 	%r212, %r211, %r80, %r20;
	mul.wide.s32 	%rd97, %r212, 4;
	add.s64 	%rd98, %rd1, %rd97;
	ld.global.f32 	%f102, [%rd98];
	add.f32 	%f116, %f116, %f102;
$L__BB0_16:
	ld.global.u32 	%r213, [%rd141+4];
	sub.s32 	%r21, %r7, %r213;
	setp.lt.s32 	%p75, %r21, 0;
	setp.ge.s32 	%p76, %r21, %r80;
	or.pred  	%p77, %p75, %p76;
	@%p77 bra 	$L__BB0_18;
	ld.global.u32 	%r214, [%rd140+4];
	add.s32 	%r215, %r214, %r13;
	mad.lo.s32 	%r216, %r215, %r79, %r12;
	mad.lo.s32 	%r217, %r216, %r80, %r21;
	mul.wide.s32 	%rd99, %r217, 4;
	add.s64 	%rd100, %rd1, %rd99;
	ld.global.f32 	%f103, [%rd100];
	add.f32 	%f116, %f116, %f103;
$L__BB0_18:
	ld.global.u32 	%r218, [%rd141+8];
	sub.s32 	%r22, %r7, %r218;
	setp.lt.s32 	%p78, %r22, 0;
	setp.ge.s32 	%p79, %r22, %r80;
	or.pred  	%p80, %p78, %p79;
	@%p80 bra 	$L__BB0_20;
	ld.global.u32 	%r219, [%rd140+8];
	add.s32 	%r220, %r219, %r13;
	mad.lo.s32 	%r221, %r220, %r79, %r12;
	mad.lo.s32 	%r222, %r221, %r80, %r22;
	mul.wide.s32 	%rd101, %r222, 4;
	add.s64 	%rd102, %rd1, %rd101;
	ld.global.f32 	%f104, [%rd102];
	add.f32 	%f116, %f116, %f104;
$L__BB0_20:
	ld.global.u32 	%r223, [%rd141+12];
	sub.s32 	%r23, %r7, %r223;
	setp.lt.s32 	%p81, %r23, 0;
	setp.ge.s32 	%p82, %r23, %r80;
	or.pred  	%p83, %p81, %p82;
	@%p83 bra 	$L__BB0_22;
	ld.global.u32 	%r224, [%rd140+12];
	add.s32 	%r225, %r224, %r13;
	mad.lo.s32 	%r226, %r225, %r79, %r12;
	mad.lo.s32 	%r227, %r226, %r80, %r23;
	mul.wide.s32 	%rd103, %r227, 4;
	add.s64 	%rd104, %rd1, %rd103;
	ld.global.f32 	%f105, [%rd104];
	add.f32 	%f116, %f116, %f105;
$L__BB0_22:
	and.b32  	%r276, %r76, 2147483640;
	add.s32 	%r274, %r274, 8;
	add.s32 	%r273, %r273, 8;
	add.s64 	%rd141, %rd141, 32;
	add.s64 	%rd140, %rd140, 32;
	setp.ne.s32 	%p84, %r274, 0;
	@%p84 bra 	$L__BB0_6;
$L__BB0_23:
	setp.eq.s32 	%p85, %r4, 0;
	@%p85 bra 	$L__BB0_44;
	add.s32 	%r228, %r4, -1;
	setp.lt.u32 	%p86, %r228, 3;
	@%p86 bra 	$L__BB0_34;
	mul.wide.u32 	%rd105, %r276, 4;
	add.s64 	%rd11, %rd3, %rd105;
	ld.global.u32 	%r229, [%rd11];
	sub.s32 	%r28, %r7, %r229;
	setp.lt.s32 	%p87, %r28, 0;
	setp.ge.s32 	%p88, %r28, %r80;
	or.pred  	%p89, %p87, %p88;
	@%p89 bra 	$L__BB0_27;
	add.s32 	%r230, %r276, %r11;
	mul.wide.s32 	%rd106, %r230, 4;
	add.s64 	%rd107, %rd2, %rd106;
	ld.global.u32 	%r231, [%rd107];
	add.s32 	%r232, %r231, %r13;
	mad.lo.s32 	%r233, %r232, %r79, %r12;
	mad.lo.s32 	%r234, %r233, %r80, %r28;
	mul.wide.s32 	%rd108, %r234, 4;
	add.s64 	%rd109, %rd1, %rd108;
	ld.global.f32 	%f107, [%rd109];
	add.f32 	%f116, %f116, %f107;
$L__BB0_27:
	cvt.s64.s32 	%rd110, %r11;
	cvt.u64.u32 	%rd111, %r276;
	add.s64 	%rd112, %rd111, %rd110;
	shl.b64 	%rd113, %rd112, 2;
	add.s64 	%rd12, %rd2, %rd113;
	ld.global.u32 	%r235, [%rd11+4];
	sub.s32 	%r29, %r7, %r235;
	setp.lt.s32 	%p90, %r29, 0;
	setp.ge.s32 	%p91, %r29, %r80;
	or.pred  	%p92, %p90, %p91;
	@%p92 bra 	$L__BB0_29;
	ld.global.u32 	%r236, [%rd12+4];
	add.s32 	%r237, %r236, %r13;
	mad.lo.s32 	%r238, %r237, %r79, %r12;
	mad.lo.s32 	%r239, %r238, %r80, %r29;
	mul.wide.s32 	%rd114, %r239, 4;
	add.s64 	%rd115, %rd1, %rd114;
	ld.global.f32 	%f108, [%rd115];
	add.f32 	%f116, %f116, %f108;
$L__BB0_29:
	ld.global.u32 	%r240, [%rd11+8];
	sub.s32 	%r30, %r7, %r240;
	setp.lt.s32 	%p93, %r30, 0;
	setp.ge.s32 	%p94, %r30, %r80;
	or.pred  	%p95, %p93, %p94;
	@%p95 bra 	$L__BB0_31;
	ld.global.u32 	%r241, [%rd12+8];
	add.s32 	%r242, %r241, %r13;
	mad.lo.s32 	%r243, %r242, %r79, %r12;
	mad.lo.s32 	%r244, %r243, %r80, %r30;
	mul.wide.s32 	%rd116, %r244, 4;
	add.s64 	%rd117, %rd1, %rd116;
	ld.global.f32 	%f109, [%rd117];
	add.f32 	%f116, %f116, %f109;
$L__BB0_31:
	ld.global.u32 	%r245, [%rd11+12];
	sub.s32 	%r31, %r7, %r245;
	setp.lt.s32 	%p96, %r31, 0;
	setp.ge.s32 	%p97, %r31, %r80;
	or.pred  	%p98, %p96, %p97;
	@%p98 bra 	$L__BB0_33;
	ld.global.u32 	%r246, [%rd12+12];
	add.s32 	%r247, %r246, %r13;
	mad.lo.s32 	%r248, %r247, %r79, %r12;
	mad.lo.s32 	%r249, %r248, %r80, %r31;
	mul.wide.s32 	%rd118, %r249, 4;
	add.s64 	%rd119, %rd1, %rd118;
	ld.global.f32 	%f110, [%rd119];
	add.f32 	%f116, %f116, %f110;
$L__BB0_33:
	add.s32 	%r276, %r276, 4;
$L__BB0_34:
	and.b32  	%r250, %r76, 3;
	setp.eq.s32 	%p99, %r250, 0;
	@%p99 bra 	$L__BB0_44;
	setp.eq.s32 	%p100, %r250, 1;
	@%p100 bra 	$L__BB0_41;
	mul.wide.u32 	%rd120, %r276, 4;
	add.s64 	%rd13, %rd3, %rd120;
	ld.global.u32 	%r251, [%rd13];
	sub.s32 	%r34, %r7, %r251;
	setp.lt.s32 	%p101, %r34, 0;
	setp.ge.s32 	%p102, %r34, %r80;
	or.pred  	%p103, %p101, %p102;
	@%p103 bra 	$L__BB0_38;
	add.s32 	%r252, %r276, %r11;
	mul.wide.s32 	%rd121, %r252, 4;
	add.s64 	%rd122, %rd2, %rd121;
	ld.global.u32 	%r253, [%rd122];
	add.s32 	%r254, %r253, %r13;
	mad.lo.s32 	%r255, %r254, %r79, %r12;
	mad.lo.s32 	%r256, %r255, %r80, %r34;
	mul.wide.s32 	%rd123, %r256, 4;
	add.s64 	%rd124, %rd1, %rd123;
	ld.global.f32 	%f112, [%rd124];
	add.f32 	%f116, %f116, %f112;
$L__BB0_38:
	ld.global.u32 	%r257, [%rd13+4];
	sub.s32 	%r35, %r7, %r257;
	setp.lt.s32 	%p104, %r35, 0;
	setp.ge.s32 	%p105, %r35, %r80;
	or.pred  	%p106, %p104, %p105;
	@%p106 bra 	$L__BB0_40;
	cvt.u64.u32 	%rd125, %r276;
	cvt.s64.s32 	%rd126, %r11;
	add.s64 	%rd127, %rd125, %rd126;
	shl.b64 	%rd128, %rd127, 2;
	add.s64 	%rd129, %rd2, %rd128;
	ld.global.u32 	%r258, [%rd129+4];
	add.s32 	%r259, %r258, %r13;
	mad.lo.s32 	%r260, %r259, %r79, %r12;
	mad.lo.s32 	%r261, %r260, %r80, %r35;
	mul.wide.s32 	%rd130, %r261, 4;
	add.s64 	%rd131, %rd1, %rd130;
	ld.global.f32 	%f113, [%rd131];
	add.f32 	%f116, %f116, %f113;
$L__BB0_40:
	add.s32 	%r276, %r276, 2;
$L__BB0_41:
	and.b32  	%r262, %r76, 1;
	setp.eq.b32 	%p107, %r262, 1;
	not.pred 	%p108, %p107;
	@%p108 bra 	$L__BB0_44;
	mul.wide.u32 	%rd132, %r276, 4;
	add.s64 	%rd133, %rd3, %rd132;
	add.s32 	%r263, %r276, %r11;
	cvt.s64.s32 	%rd14, %r263;
	ld.global.u32 	%r264, [%rd133];
	sub.s32 	%r38, %r7, %r264;
	setp.lt.s32 	%p109, %r38, 0;
	setp.ge.s32 	%p110, %r38, %r80;
	or.pred  	%p111, %p109, %p110;
	@%p111 bra 	$L__BB0_44;
	shl.b64 	%rd134, %rd14, 2;
	add.s64 	%rd135, %rd2, %rd134;
	ld.global.u32 	%r265, [%rd135];
	add.s32 	%r266, %r265, %r13;
	mad.lo.s32 	%r267, %r266, %r79, %r12;
	mad.lo.s32 	%r268, %r267, %r80, %r38;
	mul.wide.s32 	%rd136, %r268, 4;
	add.s64 	%rd137, %rd1, %rd136;
	ld.global.f32 	%f114, [%rd137];
	add.f32 	%f116, %f116, %f114;
$L__BB0_44:
	mad.lo.s32 	%r269, %r10, %r81, %r9;
	mad.lo.s32 	%r270, %r269, %r82, %r8;
	mad.lo.s32 	%r271, %r270, %r83, %r7;
	mul.wide.s32 	%rd138, %r271, 4;
	add.s64 	%rd139, %rd4, %rd138;
	st.global.f32 	[%rd139], %f116;
	add.s32 	%r283, %r283, %r3;
	setp.lt.s32 	%p112, %r283, %r77;
	@%p112 bra 	$L__BB0_4;
	bra.uni 	$L__BB0_88;
$L__BB0_45:
	and.b32  	%r40, %r76, 7;
	and.b32  	%r41, %r76, 2147483640;
$L__BB0_46:
	setp.lt.u32 	%p5, %r76, 8;
	div.s32 	%r89, %r283, %r83;
	mul.lo.s32 	%r90, %r89, %r83;
	sub.s32 	%r43, %r283, %r90;
	div.s32 	%r91, %r89, %r82;
	mul.lo.s32 	%r92, %r91, %r82;
	sub.s32 	%r44, %r89, %r92;
	div.s32 	%r46, %r91, %r81;
	mul.lo.s32 	%r93, %r46, %r81;
	sub.s32 	%r45, %r91, %r93;
	mul.lo.s32 	%r47, %r45, %r76;
	add.s32 	%r48, %r43, %r75;
	mul.lo.s32 	%r49, %r46, %r78;
	mov.f32 	%f138, 0f00000000;
	mov.b32 	%r281, 0;
	@%p5 bra 	$L__BB0_65;
	mov.f32 	%f138, 0f00000000;
	mov.b32 	%r279, 0;
	cvt.s64.s32 	%rd33, %r47;
$L__BB0_48:
	.pragma "nounroll";
	cvt.u64.u32 	%rd15, %r279;
	mul.wide.u32 	%rd28, %r279, 4;
	add.s64 	%rd16, %rd3, %rd28;
	ld.global.u32 	%r95, [%rd16];
	sub.s32 	%r51, %r44, %r95;
	setp.lt.s32 	%p6, %r51, 0;
	setp.ge.s32 	%p7, %r51, %r79;
	or.pred  	%p8, %p6, %p7;
	@%p8 bra 	$L__BB0_50;
	add.s32 	%r96, %r279, %r47;
	mul.wide.s32 	%rd29, %r96, 4;
	add.s64 	%rd30, %rd2, %rd29;
	ld.global.u32 	%r97, [%rd30];
	add.s32 	%r98, %r97, %r49;
	mad.lo.s32 	%r99, %r98, %r79, %r51;
	mad.lo.s32 	%r100, %r99, %r80, %r48;
	mul.wide.s32 	%rd31, %r100, 4;
	add.s64 	%rd32, %rd1, %rd31;
	ld.global.f32 	%f78, [%rd32];
	add.f32 	%f138, %f138, %f78;
$L__BB0_50:
	add.s64 	%rd34, %rd15, %rd33;
	shl.b64 	%rd35, %rd34, 2;
	add.s64 	%rd17, %rd2, %rd35;
	ld.global.u32 	%r101, [%rd16+4];
	sub.s32 	%r52, %r44, %r101;
	setp.lt.s32 	%p9, %r52, 0;
	setp.ge.s32 	%p10, %r52, %r79;
	or.pred  	%p11, %p9, %p10;
	@%p11 bra 	$L__BB0_52;
	ld.global.u32 	%r102, [%rd17+4];
	add.s32 	%r103, %r102, %r49;
	mad.lo.s32 	%r104, %r103, %r79, %r52;
	mad.lo.s32 	%r105, %r104, %r80, %r48;
	mul.wide.s32 	%rd36, %r105, 4;
	add.s64 	%rd37, %rd1, %rd36;
	ld.global.f32 	%f79, [%rd37];
	add.f32 	%f138, %f138, %f79;
$L__BB0_52:
	ld.global.u32 	%r106, [%rd16+8];
	sub.s32 	%r53, %r44, %r106;
	setp.lt.s32 	%p12, %r53, 0;
	setp.ge.s32 	%p13, %r53, %r79;
	or.pred  	%p14, %p12, %p13;
	@%p14 bra 	$L__BB0_54;
	ld.global.u32 	%r107, [%rd17+8];
	add.s32 	%r108, %r107, %r49;
	mad.lo.s32 	%r109, %r108, %r79, %r53;
	mad.lo.s32 	%r110, %r109, %r80, %r48;
	mul.wide.s32 	%rd38, %r110, 4;
	add.s64 	%rd39, %rd1, %rd38;
	ld.global.f32 	%f80, [%rd39];
	add.f32 	%f138, %f138, %f80;
$L__BB0_54:
	ld.global.u32 	%r111, [%rd16+12];
	sub.s32 	%r54, %r44, %r111;
	setp.lt.s32 	%p15, %r54, 0;
	setp.ge.s32 	%p16, %r54, %r79;
	or.pred  	%p17, %p15, %p16;
	@%p17 bra 	$L__BB0_56;
	ld.global.u32 	%r112, [%rd17+12];
	add.s32 	%r113, %r112, %r49;
	mad.lo.s32 	%r114, %r113, %r79, %r54;
	mad.lo.s32 	%r115, %r114, %r80, %r48;
	mul.wide.s32 	%rd40, %r115, 4;
	add.s64 	%rd41, %rd1, %rd40;
	ld.global.f32 	%f81, [%rd41];
	add.f32 	%f138, %f138, %f81;
$L__BB0_56:
	ld.global.u32 	%r116, [%rd16+16];
	sub.s32 	%r55, %r44, %r116;
	setp.lt.s32 	%p18, %r55, 0;
	setp.ge.s32 	%p19, %r55, %r79;
	or.pred  	%p20, %p18, %p19;
	@%p20 bra 	$L__BB0_58;
	ld.global.u32 	%r117, [%rd17+16];
	add.s32 	%r118, %r117, %r49;
	mad.lo.s32 	%r119, %r118, %r79, %r55;
	mad.lo.s32 	%r120, %r119, %r80, %r48;
	mul.wide.s32 	%rd42, %r120, 4;
	add.s64 	%rd43, %rd1, %rd42;
	ld.global.f32 	%f82, [%rd43];
	add.f32 	%f138, %f138, %f82;
$L__BB0_58:
	ld.global.u32 	%r121, [%rd16+20];
	sub.s32 	%r56, %r44, %r121;
	setp.lt.s32 	%p21, %r56, 0;
	setp.ge.s32 	%p22, %r56, %r79;
	or.pred  	%p23, %p21, %p22;
	@%p23 bra 	$L__BB0_60;
	ld.global.u32 	%r122, [%rd17+20];
	add.s32 	%r123, %r122, %r49;
	mad.lo.s32 	%r124, %r123, %r79, %r56;
	mad.lo.s32 	%r125, %r124, %r80, %r48;
	mul.wide.s32 	%rd44, %r125, 4;
	add.s64 	%rd45, %rd1, %rd44;
	ld.global.f32 	%f83, [%rd45];
	add.f32 	%f138, %f138, %f83;
$L__BB0_60:
	ld.global.u32 	%r126, [%rd16+24];
	sub.s32 	%r57, %r44, %r126;
	setp.lt.s32 	%p24, %r57, 0;
	setp.ge.s32 	%p25, %r57, %r79;
	or.pred  	%p26, %p24, %p25;
	@%p26 bra 	$L__BB0_62;
	ld.global.u32 	%r127, [%rd17+24];
	add.s32 	%r128, %r127, %r49;
	mad.lo.s32 	%r129, %r128, %r79, %r57;
	mad.lo.s32 	%r130, %r129, %r80, %r48;
	mul.wide.s32 	%rd46, %r130, 4;
	add.s64 	%rd47, %rd1, %rd46;
	ld.global.f32 	%f84, [%rd47];
	add.f32 	%f138, %f138, %f84;
$L__BB0_62:
	ld.global.u32 	%r131, [%rd16+28];
	sub.s32 	%r58, %r44, %r131;
	setp.lt.s32 	%p27, %r58, 0;
	setp.ge.s32 	%p28, %r58, %r79;
	or.pred  	%p29, %p27, %p28;
	@%p29 bra 	$L__BB0_64;
	ld.global.u32 	%r132, [%rd17+28];
	add.s32 	%r133, %r132, %r49;
	mad.lo.s32 	%r134, %r133, %r79, %r58;
	mad.lo.s32 	%r135, %r134, %r80, %r48;
	mul.wide.s32 	%rd48, %r135, 4;
	add.s64 	%rd49, %rd1, %rd48;
	ld.global.f32 	%f85, [%rd49];
	add.f32 	%f138, %f138, %f85;
$L__BB0_64:
	cvt.u32.u64 	%r136, %rd15;
	add.s32 	%r279, %r136, 8;
	setp.ne.s32 	%p30, %r279, %r41;
	mov.u32 	%r281, %r41;
	@%p30 bra 	$L__BB0_48;
$L__BB0_65:
	setp.eq.s32 	%p31, %r40, 0;
	@%p31 bra 	$L__BB0_86;
	add.s32 	%r137, %r40, -1;
	setp.lt.u32 	%p32, %r137, 3;
	@%p32 bra 	$L__BB0_76;
	mul.wide.u32 	%rd50, %r281, 4;
	add.s64 	%rd18, %rd3, %rd50;
	ld.global.u32 	%r138, [%rd18];
	sub.s32 	%r61, %r44, %r138;
	setp.lt.s32 	%p33, %r61, 0;
	setp.ge.s32 	%p34, %r61, %r79;
	or.pred  	%p35, %p33, %p34;
	@%p35 bra 	$L__BB0_69;
	add.s32 	%r139, %r281, %r47;
	mul.wide.s32 	%rd51, %r139, 4;
	add.s64 	%rd52, %rd2, %rd51;
	ld.global.u32 	%r140, [%rd52];
	add.s32 	%r141, %r140, %r49;
	mad.lo.s32 	%r142, %r141, %r79, %r61;
	mad.lo.s32 	%r143, %r142, %r80, %r48;
	mul.wide.s32 	%rd53, %r143, 4;
	add.s64 	%rd54, %rd1, %rd53;
	ld.global.f32 	%f87, [%rd54];
	add.f32 	%f138, %f138, %f87;
$L__BB0_69:
	cvt.s64.s32 	%rd55, %r47;
	cvt.u64.u32 	%rd56, %r281;
	add.s64 	%rd57, %rd56, %rd55;
	shl.b64 	%rd58, %rd57, 2;
	add.s64 	%rd19, %rd2, %rd58;
	ld.global.u32 	%r144, [%rd18+4];
	sub.s32 	%r62, %r44, %r144;
	setp.lt.s32 	%p36, %r62, 0;
	setp.ge.s32 	%p37, %r62, %r79;
	or.pred  	%p38, %p36, %p37;
	@%p38 bra 	$L__BB0_71;
	ld.global.u32 	%r145, [%rd19+4];
	add.s32 	%r146, %r145, %r49;
	mad.lo.s32 	%r147, %r146, %r79, %r62;
	mad.lo.s32 	%r148, %r147, %r80, %r48;
	mul.wide.s32 	%rd59, %r148, 4;
	add.s64 	%rd60, %rd1, %rd59;
	ld.global.f32 	%f88, [%rd60];
	add.f32 	%f138, %f138, %f88;
$L__BB0_71:
	ld.global.u32 	%r149, [%rd18+8];
	sub.s32 	%r63, %r44, %r149;
	setp.lt.s32 	%p39, %r63, 0;
	setp.ge.s32 	%p40, %r63, %r79;
	or.pred  	%p41, %p39, %p40;
	@%p41 bra 	$L__BB0_73;
	ld.global.u32 	%r150, [%rd19+8];
	add.s32 	%r151, %r150, %r49;
	mad.lo.s32 	%r152, %r151, %r79, %r63;
	mad.lo.s32 	%r153, %r152, %r80, %r48;
	mul.wide.s32 	%rd61, %r153, 4;
	add.s64 	%rd62, %rd1, %rd61;
	ld.global.f32 	%f89, [%rd62];
	add.f32 	%f138, %f138, %f89;
$L__BB0_73:
	ld.global.u32 	%r154, [%rd18+12];
	sub.s32 	%r64, %r44, %r154;
	setp.lt.s32 	%p42, %r64, 0;
	setp.ge.s32 	%p43, %r64, %r79;
	or.pred  	%p44, %p42, %p43;
	@%p44 bra 	$L__BB0_75;
	ld.global.u32 	%r155, [%rd19+12];
	add.s32 	%r156, %r155, %r49;
	mad.lo.s32 	%r157, %r156, %r79, %r64;
	mad.lo.s32 	%r158, %r157, %r80, %r48;
	mul.wide.s32 	%rd63, %r158, 4;
	add.s64 	%rd64, %rd1, %rd63;
	ld.global.f32 	%f90, [%rd64];
	add.f32 	%f138, %f138, %f90;
$L__BB0_75:
	add.s32 	%r281, %r281, 4;
$L__BB0_76:
	and.b32  	%r159, %r76, 3;
	setp.eq.s32 	%p45, %r159, 0;
	@%p45 bra 	$L__BB0_86;
	setp.eq.s32 	%p46, %r159, 1;
	@%p46 bra 	$L__BB0_83;
	mul.wide.u32 	%rd65, %r281, 4;
	add.s64 	%rd20, %rd3, %rd65;
	ld.global.u32 	%r160, [%rd20];
	sub.s32 	%r67, %r44, %r160;
	setp.lt.s32 	%p47, %r67, 0;
	setp.ge.s32 	%p48, %r67, %r79;
	or.pred  	%p49, %p47, %p48;
	@%p49 bra 	$L__BB0_80;
	add.s32 	%r161, %r281, %r47;
	mul.wide.s32 	%rd66, %r161, 4;
	add.s64 	%rd67, %rd2, %rd66;
	ld.global.u32 	%r162, [%rd67];
	add.s32 	%r163, %r162, %r49;
	mad.lo.s32 	%r164, %r163, %r79, %r67;
	mad.lo.s32 	%r165, %r164, %r80, %r48;
	mul.wide.s32 	%rd68, %r165, 4;
	add.s64 	%rd69, %rd1, %rd68;
	ld.global.f32 	%f92, [%rd69];
	add.f32 	%f138, %f138, %f92;
$L__BB0_80:
	ld.global.u32 	%r166, [%rd20+4];
	sub.s32 	%r68, %r44, %r166;
	setp.lt.s32 	%p50, %r68, 0;
	setp.ge.s32 	%p51, %r68, %r79;
	or.pred  	%p52, %p50, %p51;
	@%p52 bra 	$L__BB0_82;
	cvt.u64.u32 	%rd70, %r281;
	cvt.s64.s32 	%rd71, %r47;
	add.s64 	%rd72, %rd70, %rd71;
	shl.b64 	%rd73, %rd72, 2;
	add.s64 	%rd74, %rd2, %rd73;
	ld.global.u32 	%r167, [%rd74+4];
	add.s32 	%r168, %r167, %r49;
	mad.lo.s32 	%r169, %r168, %r79, %r68;
	mad.lo.s32 	%r170, %r169, %r80, %r48;
	mul.wide.s32 	%rd75, %r170, 4;
	add.s64 	%rd76, %rd1, %rd75;
	ld.global.f32 	%f93, [%rd76];
	add.f32 	%f138, %f138, %f93;
$L__BB0_82:
	add.s32 	%r281, %r281, 2;
$L__BB0_83:
	and.b32  	%r171, %r76, 1;
	setp.eq.b32 	%p53, %r171, 1;
	not.pred 	%p54, %p53;
	@%p54 bra 	$L__BB0_86;
	mul.wide.u32 	%rd77, %r281, 4;
	add.s64 	%rd78, %rd3, %rd77;
	add.s32 	%r172, %r281, %r47;
	cvt.s64.s32 	%rd21, %r172;
	ld.global.u32 	%r173, [%rd78];
	sub.s32 	%r71, %r44, %r173;
	setp.lt.s32 	%p55, %r71, 0;
	setp.ge.s32 	%p56, %r71, %r79;
	or.pred  	%p57, %p55, %p56;
	@%p57 bra 	$L__BB0_86;
	shl.b64 	%rd79, %rd21, 2;
	add.s64 	%rd80, %rd2, %rd79;
	ld.global.u32 	%r174, [%rd80];
	add.s32 	%r175, %r174, %r49;
	mad.lo.s32 	%r176, %r175, %r79, %r71;
	mad.lo.s32 	%r177, %r176, %r80, %r48;
	mul.wide.s32 	%rd81, %r177, 4;
	add.s64 	%rd82, %rd1, %rd81;
	ld.global.f32 	%f94, [%rd82];
	add.f32 	%f138, %f138, %f94;
$L__BB0_86:
	mad.lo.s32 	%r178, %r46, %r81, %r45;
	mad.lo.s32 	%r179, %r178, %r82, %r44;
	mad.lo.s32 	%r180, %r179, %r83, %r43;
	mul.wide.s32 	%rd83, %r180, 4;
	add.s64 	%rd84, %rd4, %rd83;
	st.global.f32 	[%rd84], %f138;
	add.s32 	%r283, %r283, %r3;
	setp.lt.s32 	%p58, %r283, %r77;
	@%p58 bra 	$L__BB0_46;
	bra.uni 	$L__BB0_88;
$L__BB0_87:
	mul.wide.s32 	%rd26, %r283, 4;
	add.s64 	%rd27, %rd4, %rd26;
	mov.b32 	%r87, 0;
	st.global.u32 	[%rd27], %r87;
	add.s32 	%r283, %r283, %r3;
	setp.lt.s32 	%p3, %r283, %r77;
	@%p3 bra 	$L__BB0_87;
$L__BB0_88:
	ret;

}
	// .globl	_Z18shift_add_backwardPfS_PKiS1_iiiiiiiiiib
.visible .entry _Z18shift_add_backwardPfS_PKiS1_iiiiiiiiiib(
	.param .u64 .ptr .align 1 _Z18shift_add_backwardPfS_PKiS1_iiiiiiiiiib_param_0,
	.param .u64 .ptr .align 1 _Z18shift_add_backwardPfS_PKiS1_iiiiiiiiiib_param_1,
	.param .u64 .ptr .align 1 _Z18shift_add_backwardPfS_PKiS1_iiiiiiiiiib_param_2,
	.param .u64 .ptr .align 1 _Z18shift_add_backwardPfS_PKiS1_iiiiiiiiiib_param_3,
	.param .u32 _Z18shift_add_backwardPfS_PKiS1_iiiiiiiiiib_param_4,
	.param .u32 _Z18shift_add_backwardPfS_PKiS1_iiiiiiiiiib_param_5,
	.param .u32 _Z18shift_add_backwardPfS_PKiS1_iiiiiiiiiib_param_6,
	.param .u32 _Z18shift_add_backwardPfS_PKiS1_iiiiiiiiiib_param_7,
	.param .u32 _Z18shift_add_backwardPfS_PKiS1_iiiiiiiiiib_param_8,
	.param .u32 _Z18shift_add_backwardPfS_PKiS1_iiiiiiiiiib_param_9,
	.param .u32 _Z18shift_add_backwardPfS_PKiS1_iiiiiiiiiib_param_10,
	.param .u32 _Z18shift_add_backwardPfS_PKiS1_iiiiiiiiiib_param_11,
	.param .u32 _Z18shift_add_backwardPfS_PKiS1_iiiiiiiiiib_param_12,
	.param .u32 _Z18shift_add_backwardPfS_PKiS1_iiiiiiiiiib_param_13,
	.param .u8 _Z18shift_add_backwardPfS_PKiS1_iiiiiiiiiib_param_14
)
{
	.reg .pred 	%p<110>;
	.reg .b16 	%rs<2>;
	.reg .b32 	%r<273>;
	.reg .b32 	%f<3>;
	.reg .b64 	%rd<141>;

	ld.param.u64 	%rd23, [_Z18shift_add_backwardPfS_PKiS1_iiiiiiiiiib_param_0];
	ld.param.u64 	%rd24, [_Z18shift_add_backwardPfS_PKiS1_iiiiiiiiiib_param_1];
	ld.param.u64 	%rd25, [_Z18shift_add_backwardPfS_PKiS1_iiiiiiiiiib_param_2];
	ld.param.u64 	%rd26, [_Z18shift_add_backwardPfS_PKiS1_iiiiiiiiiib_param_3];
	ld.param.u32 	%r72, [_Z18shift_add_backwardPfS_PKiS1_iiiiiiiiiib_param_4];
	ld.param.u32 	%r73, [_Z18shift_add_backwardPfS_PKiS1_iiiiiiiiiib_param_5];
	ld.param.u32 	%r74, [_Z18shift_add_backwardPfS_PKiS1_iiiiiiiiiib_param_6];
	ld.param.u32 	%r75, [_Z18shift_add_backwardPfS_PKiS1_iiiiiiiiiib_param_8];
	ld.param.u32 	%r76, [_Z18shift_add_backwardPfS_PKiS1_iiiiiiiiiib_param_9];
	ld.param.u32 	%r77, [_Z18shift_add_backwardPfS_PKiS1_iiiiiiiiiib_param_10];
	ld.param.u32 	%r78, [_Z18shift_add_backwardPfS_PKiS1_iiiiiiiiiib_param_11];
	ld.param.u32 	%r79, [_Z18shift_add_backwardPfS_PKiS1_iiiiiiiiiib_param_12];
	ld.param.u32 	%r80, [_Z18shift_add_backwardPfS_PKiS1_iiiiiiiiiib_param_13];
	ld.param.s8 	%rs1, [_Z18shift_add_backwardPfS_PKiS1_iiiiiiiiiib_param_14];
	cvta.to.global.u64 	%rd1, %rd23;
	cvta.to.global.u64 	%rd2, %rd25;
	cvta.to.global.u64 	%rd3, %rd26;
	cvta.to.global.u64 	%rd4, %rd24;
	mov.u32 	%r81, %ctaid.x;
	mov.u32 	%r1, %ntid.x;
	mov.u32 	%r82, %tid.x;
	mad.lo.s32 	%r262, %r81, %r1, %r82;
	setp.ge.s32 	%p1, %r262, %r74;
	@%p1 bra 	$L__BB1_87;
	setp.lt.s32 	%p2, %r73, 1;
	mov.u32 	%r83, %nctaid.x;
	mul.lo.s32 	%r3, %r83, %r1;
	@%p2 bra 	$L__BB1_87;
	setp.lt.s16 	%p3, %rs1, 1;
	@%p3 bra 	$L__BB1_45;
	and.b32  	%r4, %r73, 7;
	and.b32  	%r5, %r73, 3;
	and.b32  	%r6, %r73, 2147483640;
	and.b32  	%r7, %r73, 1;
	neg.s32 	%r8, %r6;
	add.s64 	%rd5, %rd3, 16;
$L__BB1_4:
	setp.lt.u32 	%p57, %r73, 8;
	div.s32 	%r175, %r262, %r80;
	mul.lo.s32 	%r176, %r175, %r80;
	sub.s32 	%r10, %r262, %r176;
	div.s32 	%r177, %r175, %r79;
	mul.lo.s32 	%r178, %r177, %r79;
	sub.s32 	%r179, %r175, %r178;
	div.s32 	%r180, %r177, %r78;
	mul.lo.s32 	%r181, %r180, %r78;
	sub.s32 	%r182, %r177, %r181;
	mul.wide.s32 	%rd84, %r262, 4;
	add.s64 	%rd85, %rd4, %rd84;
	ld.global.f32 	%f1, [%rd85];
	mul.lo.s32 	%r11, %r182, %r73;
	add.s32 	%r12, %r179, %r72;
	mul.lo.s32 	%r13, %r180, %r75;
	mov.b32 	%r266, 0;
	@%p57 bra 	$L__BB1_23;
	mul.wide.s32 	%rd86, %r11, 4;
	add.s64 	%rd87, %rd2, %rd86;
	add.s64 	%rd139, %rd87, 16;
	mov.u64 	%rd140, %rd5;
	mov.u32 	%r263, %r11;
	mov.u32 	%r264, %r8;
$L__BB1_6:
	.pragma "nounroll";
	ld.global.u32 	%r183, [%rd140+-16];
	sub.s32 	%r16, %r10, %r183;
	setp.lt.s32 	%p58, %r16, 0;
	setp.ge.s32 	%p59, %r16, %r77;
	or.pred  	%p60, %p58, %p59;
	@%p60 bra 	$L__BB1_8;
	mul.wide.s32 	%rd88, %r263, 4;
	add.s64 	%rd89, %rd2, %rd88;
	ld.global.u32 	%r184, [%rd89];
	add.s32 	%r185, %r184, %r13;
	mad.lo.s32 	%r186, %r185, %r76, %r12;
	mad.lo.s32 	%r187, %r186, %r77, %r16;
	mul.wide.s32 	%rd90, %r187, 4;
	add.s64 	%rd91, %rd1, %rd90;
	st.global.f32 	[%rd91], %f1;
$L__BB1_8:
	ld.global.u32 	%r188, [%rd140+-12];
	sub.s32 	%r17, %r10, %r188;
	setp.lt.s32 	%p61, %r17, 0;
	setp.ge.s32 	%p62, %r17, %r77;
	or.pred  	%p63, %p61, %p62;
	@%p63 bra 	$L__BB1_10;
	ld.global.u32 	%r189, [%rd139+-12];
	add.s32 	%r190, %r189, %r13;
	mad.lo.s32 	%r191, %r190, %r76, %r12;
	mad.lo.s32 	%r192, %r191, %r77, %r17;
	mul.wide.s32 	%rd92, %r192, 4;
	add.s64 	%rd93, %rd1, %rd92;
	st.global.f32 	[%rd93], %f1;
$L__BB1_10:
	ld.global.u32 	%r193, [%rd140+-8];
	sub.s32 	%r18, %r10, %r193;
	setp.lt.s32 	%p64, %r18, 0;
	setp.ge.s32 	%p65, %r18, %r77;
	or.pred  	%p66, %p64, %p65;
	@%p66 bra 	$L__BB1_12;
	ld.global.u32 	%r194, [%rd139+-8];
	add.s32 	%r195, %r194, %r13;
	mad.lo.s32 	%r196, %r195, %r76, %r12;
	mad.lo.s32 	%r197, %r196, %r77, %r18;
	mul.wide.s32 	%rd94, %r197, 4;
	add.s64 	%rd95, %rd1, %rd94;
	st.global.f32 	[%rd95], %f1;
$L__BB1_12:
	ld.global.u32 	%r198, [%rd140+-4];
	sub.s32 	%r19, %r10, %r198;
	setp.lt.s32 	%p67, %r19, 0;
	setp.ge.s32 	%p68, %r19, %r77;
	or.pred  	%p69, %p67, %p68;
	@%p69 bra 	$L__BB1_14;
	ld.global.u32 	%r199, [%rd139+-4];
	add.s32 	%r200, %r199, %r13;
	mad.lo.s32 	%r201, %r200, %r76, %r12;
	mad.lo.s32 	%r202, %r201, %r77, %r19;
	mul.wide.s32 	%rd96, %r202, 4;
	add.s64 	%rd97, %rd1, %rd96;
	st.global.f32 	[%rd97], %f1;
$L__BB1_14:
	ld.global.u32 	%r203, [%rd140];
	sub.s32 	%r20, %r10, %r203;
	setp.lt.s32 	%p70, %r20, 0;
	setp.ge.s32 	%p71, %r20, %r77;
	or.pred  	%p72, %p70, %p71;
	@%p72 bra 	$L__BB1_16;
	ld.global.u32 	%r204, [%rd139];
	add.s32 	%r205, %r204, %r13;
	mad.lo.s32 	%r206, %r205, %r76, %r12;
	mad.lo.s32 	%r207, %r206, %r77, %r20;
	mul.wide.s32 	%rd98, %r207, 4;
	add.s64 	%rd99, %rd1, %rd98;
	st.global.f32 	[%rd99], %f1;
$L__BB1_16:
	ld.global.u32 	%r208, [%rd140+4];
	sub.s32 	%r21, %r10, %r208;
	setp.lt.s32 	%p73, %r21, 0;
	setp.ge.s32 	%p74, %r21, %r77;
	or.pred  	%p75, %p73, %p74;
	@%p75 bra 	$L__BB1_18;
	ld.global.u32 	%r209, [%rd139+4];
	add.s32 	%r210, %r209, %r13;
	mad.lo.s32 	%r211, %r210, %r76, %r12;
	mad.lo.s32 	%r212, %r211, %r77, %r21;
	mul.wide.s32 	%rd100, %r212, 4;
	add.s64 	%rd101, %rd1, %rd100;
	st.global.f32 	[%rd101], %f1;
$L__BB1_18:
	ld.global.u32 	%r213, [%rd140+8];
	sub.s32 	%r22, %r10, %r213;
	setp.lt.s32 	%p76, %r22, 0;
	setp.ge.s32 	%p77, %r22, %r77;
	or.pred  	%p78, %p76, %p77;
	@%p78 bra 	$L__BB1_20;
	ld.global.u32 	%r214, [%rd139+8];
	add.s32 	%r215, %r214, %r13;
	mad.lo.s32 	%r216, %r215, %r76, %r12;
	mad.lo.s32 	%r217, %r216, %r77, %r22;
	mul.wide.s32 	%rd102, %r217, 4;
	add.s64 	%rd103, %rd1, %rd102;
	st.global.f32 	[%rd103], %f1;
$L__BB1_20:
	ld.global.u32 	%r218, [%rd140+12];
	sub.s32 	%r23, %r10, %r218;
	setp.lt.s32 	%p79, %r23, 0;
	setp.ge.s32 	%p80, %r23, %r77;
	or.pred  	%p81, %p79, %p80;
	@%p81 bra 	$L__BB1_22;
	ld.global.u32 	%r219, [%rd139+12];
	add.s32 	%r220, %r219, %r13;
	mad.lo.s32 	%r221, %r220, %r76, %r12;
	mad.lo.s32 	%r222, %r221, %r77, %r23;
	mul.wide.s32 	%rd104, %r222, 4;
	add.s64 	%rd105, %rd1, %rd104;
	st.global.f32 	[%rd105], %f1;
$L__BB1_22:
	add.s32 	%r264, %r264, 8;
	add.s32 	%r263, %r263, 8;
	add.s64 	%rd140, %rd140, 32;
	add.s64 	%rd139, %rd139, 32;
	setp.ne.s32 	%p82, %r264, 0;
	mov.u32 	%r266, %r6;
	@%p82 bra 	$L__BB1_6;
$L__BB1_23:
	setp.eq.s32 	%p83, %r4, 0;
	@%p83 bra 	$L__BB1_44;
	add.s32 	%r223, %r4, -1;
	setp.lt.u32 	%p84, %r223, 3;
	@%p84 bra 	$L__BB1_34;
	mul.wide.u32 	%rd106, %r266, 4;
	add.s64 	%rd11, %rd3, %rd106;
	ld.global.u32 	%r224, [%rd11];
	sub.s32 	%r27, %r10, %r224;
	setp.lt.s32 	%p85, %r27, 0;
	setp.ge.s32 	%p86, %r27, %r77;
	or.pred  	%p87, %p85, %p86;
	@%p87 bra 	$L__BB1_27;
	add.s32 	%r225, %r266, %r11;
	mul.wide.s32 	%rd107, %r225, 4;
	add.s64 	%rd108, %rd2, %rd107;
	ld.global.u32 	%r226, [%rd108];
	add.s32 	%r227, %r226, %r13;
	mad.lo.s32 	%r228, %r227, %r76, %r12;
	mad.lo.s32 	%r229, %r228, %r77, %r27;
	mul.wide.s32 	%rd109, %r229, 4;
	add.s64 	%rd110, %rd1, %rd109;
	st.global.f32 	[%rd110], %f1;
$L__BB1_27:
	cvt.s64.s32 	%rd111, %r11;
	cvt.u64.u32 	%rd112, %r266;
	add.s64 	%rd113, %rd112, %rd111;
	shl.b64 	%rd114, %rd113, 2;
	add.s64 	%rd12, %rd2, %rd114;
	ld.global.u32 	%r230, [%rd11+4];
	sub.s32 	%r28, %r10, %r230;
	setp.lt.s32 	%p88, %r28, 0;
	setp.ge.s32 	%p89, %r28, %r77;
	or.pred  	%p90, %p88, %p89;
	@%p90 bra 	$L__BB1_29;
	ld.global.u32 	%r231, [%rd12+4];
	add.s32 	%r232, %r231, %r13;
	mad.lo.s32 	%r233, %r232, %r76, %r12;
	mad.lo.s32 	%r234, %r233, %r77, %r28;
	mul.wide.s32 	%rd115, %r234, 4;
	add.s64 	%rd116, %rd1, %rd115;
	st.global.f32 	[%rd116], %f1;
$L__BB1_29:
	ld.global.u32 	%r235, [%rd11+8];
	sub.s32 	%r29, %r10, %r235;
	setp.lt.s32 	%p91, %r29, 0;
	setp.ge.s32 	%p92, %r29, %r77;
	or.pred  	%p93, %p91, %p92;
	@%p93 bra 	$L__BB1_31;
	ld.global.u32 	%r236, [%rd12+8];
	add.s32 	%r237, %r236, %r13;
	mad.lo.s32 	%r238, %r237, %r76, %r12;
	mad.lo.s32 	%r239, %r238, %r77, %r29;
	mul.wide.s32 	%rd117, %r239, 4;
	add.s64 	%rd118, %rd1, %rd117;
	st.global.f32 	[%rd118], %f1;
$L__BB1_31:
	ld.global.u32 	%r240, [%rd11+12];
	sub.s32 	%r30, %r10, %r240;
	setp.lt.s32 	%p94, %r30, 0;
	setp.ge.s32 	%p95, %r30, %r77;
	or.pred  	%p96, %p94, %p95;
	@%p96 bra 	$L__BB1_33;
	ld.global.u32 	%r241, [%rd12+12];
	add.s32 	%r242, %r241, %r13;
	mad.lo.s32 	%r243, %r242, %r76, %r12;
	mad.lo.s32 	%r244, %r243, %r77, %r30;
	mul.wide.s32 	%rd119, %r244, 4;
	add.s64 	%rd120, %rd1, %rd119;
	st.global.f32 	[%rd120], %f1;
$L__BB1_33:
	add.s32 	%r266, %r266, 4;
$L__BB1_34:
	setp.eq.s32 	%p97, %r5, 0;
	@%p97 bra 	$L__BB1_44;
	setp.eq.s32 	%p98, %r5, 1;
	@%p98 bra 	$L__BB1_41;
	mul.wide.u32 	%rd121, %r266, 4;
	add.s64 	%rd13, %rd3, %rd121;
	ld.global.u32 	%r245, [%rd13];
	sub.s32 	%r33, %r10, %r245;
	setp.lt.s32 	%p99, %r33, 0;
	setp.ge.s32 	%p100, %r33, %r77;
	or.pred  	%p101, %p99, %p100;
	@%p101 bra 	$L__BB1_38;
	add.s32 	%r246, %r266, %r11;
	mul.wide.s32 	%rd122, %r246, 4;
	add.s64 	%rd123, %rd2, %rd122;
	ld.global.u32 	%r247, [%rd123];
	add.s32 	%r248, %r247, %r13;
	mad.lo.s32 	%r249, %r248, %r76, %r12;
	mad.lo.s32 	%r250, %r249, %r77, %r33;
	mul.wide.s32 	%rd124, %r250, 4;
	add.s64 	%rd125, %rd1, %rd124;
	st.global.f32 	[%rd125], %f1;
$L__BB1_38:
	ld.global.u32 	%r251, [%rd13+4];
	sub.s32 	%r34, %r10, %r251;
	setp.lt.s32 	%p102, %r34, 0;
	setp.ge.s32 	%p103, %r34, %r77;
	or.pred  	%p104, %p102, %p103;
	@%p104 bra 	$L__BB1_40;
	cvt.u64.u32 	%rd126, %r266;
	cvt.s64.s32 	%rd127, %r11;
	add.s64 	%rd128, %rd126, %rd127;
	shl.b64 	%rd129, %rd128, 2;
	add.s64 	%rd130, %rd2, %rd129;
	ld.global.u32 	%r252, [%rd130+4];
	add.s32 	%r253, %r252, %r13;
	mad.lo.s32 	%r254, %r253, %r76, %r12;
	mad.lo.s32 	%r255, %r254, %r77, %r34;
	mul.wide.s32 	%rd131, %r255, 4;
	add.s64 	%rd132, %rd1, %rd131;
	st.global.f32 	[%rd132], %f1;
$L__BB1_40:
	add.s32 	%r266, %r266, 2;
$L__BB1_41:
	setp.eq.s32 	%p105, %r7, 0;
	@%p105 bra 	$L__BB1_44;
	mul.wide.u32 	%rd133, %r266, 4;
	add.s64 	%rd134, %rd3, %rd133;
	add.s32 	%r256, %r266, %r11;
	cvt.s64.s32 	%rd14, %r256;
	ld.global.u32 	%r257, [%rd134];
	sub.s32 	%r37, %r10, %r257;
	setp.lt.s32 	%p106, %r37, 0;
	setp.ge.s32 	%p107, %r37, %r77;
	or.pred  	%p108, %p106, %p107;
	@%p108 bra 	$L__BB1_44;
	shl.b64 	%rd135, %rd14, 2;
	add.s64 	%rd136, %rd2, %rd135;
	ld.global.u32 	%r258, [%rd136];
	add.s32 	%r259, %r258, %r13;
	mad.lo.s32 	%r260, %r259, %r76, %r12;
	mad.lo.s32 	%r261, %r260, %r77, %r37;
	mul.wide.s32 	%rd137, %r261, 4;
	add.s64 	%rd138, %rd1, %rd137;
	st.global.f32 	[%rd138], %f1;
$L__BB1_44:
	add.s32 	%r262, %r262, %r3;
	setp.lt.s32 	%p109, %r262, %r74;
	@%p109 bra 	$L__BB1_4;
	bra.uni 	$L__BB1_87;
$L__BB1_45:
	and.b32  	%r39, %r73, 7;
	add.s32 	%r40, %r39, -1;
	and.b32  	%r41, %r73, 3;
	and.b32  	%r42, %r73, 2147483640;
	and.b32  	%r43, %r73, 1;
$L__BB1_46:
	setp.lt.u32 	%p4, %r73, 8;
	div.s32 	%r85, %r262, %r80;
	mul.lo.s32 	%r86, %r85, %r80;
	sub.s32 	%r87, %r262, %r86;
	div.s32 	%r88, %r85, %r79;
	mul.lo.s32 	%r89, %r88, %r79;
	sub.s32 	%r45, %r85, %r89;
	div.s32 	%r90, %r88, %r78;
	mul.lo.s32 	%r91, %r90, %r78;
	sub.s32 	%r92, %r88, %r91;
	mul.wide.s32 	%rd27, %r262, 4;
	add.s64 	%rd28, %rd4, %rd27;
	ld.global.f32 	%f2, [%rd28];
	mul.lo.s32 	%r46, %r92, %r73;
	add.s32 	%r47, %r87, %r72;
	mul.lo.s32 	%r48, %r90, %r75;
	mov.b32 	%r271, 0;
	@%p4 bra 	$L__BB1_65;
	mov.b32 	%r269, 0;
	cvt.s64.s32 	%rd34, %r46;
$L__BB1_48:
	.pragma "nounroll";
	cvt.u64.u32 	%rd15, %r269;
	mul.wide.u32 	%rd29, %r269, 4;
	add.s64 	%rd16, %rd3, %rd29;
	add.s32 	%r94, %r269, %r46;
	cvt.s64.s32 	%rd17, %r94;
	ld.global.u32 	%r95, [%rd16];
	sub.s32 	%r50, %r45, %r95;
	setp.lt.s32 	%p5, %r50, 0;
	setp.ge.s32 	%p6, %r50, %r76;
	or.pred  	%p7, %p5, %p6;
	@%p7 bra 	$L__BB1_50;
	shl.b64 	%rd30, %rd17, 2;
	add.s64 	%rd31, %rd2, %rd30;
	ld.global.u32 	%r96, [%rd31];
	add.s32 	%r97, %r96, %r48;
	mad.lo.s32 	%r98, %r97, %r76, %r50;
	mad.lo.s32 	%r99, %r98, %r77, %r47;
	mul.wide.s32 	%rd32, %r99, 4;
	add.s64 	%rd33, %rd1, %rd32;
	st.global.f32 	[%rd33], %f2;
$L__BB1_50:
	add.s64 	%rd35, %rd15, %rd34;
	shl.b64 	%rd36, %rd35, 2;
	add.s64 	%rd18, %rd2, %rd36;
	ld.global.u32 	%r100, [%rd16+4];
	sub.s32 	%r51, %r45, %r100;
	setp.lt.s32 	%p8, %r51, 0;
	setp.ge.s32 	%p9, %r51, %r76;
	or.pred  	%p10, %p8, %p9;
	@%p10 bra 	$L__BB1_52;
	ld.global.u32 	%r101, [%rd18+4];
	add.s32 	%r102, %r101, %r48;
	mad.lo.s32 	%r103, %r102, %r76, %r51;
	mad.lo.s32 	%r104, %r103, %r77, %r47;
	mul.wide.s32 	%rd37, %r104, 4;
	add.s64 	%rd38, %rd1, %rd37;
	st.global.f32 	[%rd38], %f2;
$L__BB1_52:
	ld.global.u32 	%r105, [%rd16+8];
	sub.s32 	%r52, %r45, %r105;
	setp.lt.s32 	%p11, %r52, 0;
	setp.ge.s32 	%p12, %r52, %r76;
	or.pred  	%p13, %p11, %p12;
	@%p13 bra 	$L__BB1_54;
	ld.global.u32 	%r106, [%rd18+8];
	add.s32 	%r107, %r106, %r48;
	mad.lo.s32 	%r108, %r107, %r76, %r52;
	mad.lo.s32 	%r109, %r108, %r77, %r47;
	mul.wide.s32 	%rd39, %r109, 4;
	add.s64 	%rd40, %rd1, %rd39;
	st.global.f32 	[%rd40], %f2;
$L__BB1_54:
	ld.global.u32 	%r110, [%rd16+12];
	sub.s32 	%r53, %r45, %r110;
	setp.lt.s32 	%p14, %r53, 0;
	setp.ge.s32 	%p15, %r53, %r76;
	or.pred  	%p16, %p14, %p15;
	@%p16 bra 	$L__BB1_56;
	ld.global.u32 	%r111, [%rd18+12];
	add.s32 	%r112, %r111, %r48;
	mad.lo.s32 	%r113, %r112, %r76, %r53;
	mad.lo.s32 	%r114, %r113, %r77, %r47;
	mul.wide.s32 	%rd41, %r114, 4;
	add.s64 	%rd42, %rd1, %rd41;
	st.global.f32 	[%rd42], %f2;
$L__BB1_56:
	ld.global.u32 	%r115, [%rd16+16];
	sub.s32 	%r54, %r45, %r115;
	setp.lt.s32 	%p17, %r54, 0;
	setp.ge.s32 	%p18, %r54, %r76;
	or.pred  	%p19, %p17, %p18;
	@%p19 bra 	$L__BB1_58;
	ld.global.u32 	%r116, [%rd18+16];
	add.s32 	%r117, %r116, %r48;
	mad.lo.s32 	%r118, %r117, %r76, %r54;
	mad.lo.s32 	%r119, %r118, %r77, %r47;
	mul.wide.s32 	%rd43, %r119, 4;
	add.s64 	%rd44, %rd1, %rd43;
	st.global.f32 	[%rd44], %f2;
$L__BB1_58:
	ld.global.u32 	%r120, [%rd16+20];
	sub.s32 	%r55, %r45, %r120;
	setp.lt.s32 	%p20, %r55, 0;
	setp.ge.s32 	%p21, %r55, %r76;
	or.pred  	%p22, %p20, %p21;
	@%p22 bra 	$L__BB1_60;
	ld.global.u32 	%r121, [%rd18+20];
	add.s32 	%r122, %r121, %r48;
	mad.lo.s32 	%r123, %r122, %r76, %r55;
	mad.lo.s32 	%r124, %r123, %r77, %r47;
	mul.wide.s32 	%rd45, %r124, 4;
	add.s64 	%rd46, %rd1, %rd45;
	st.global.f32 	[%rd46], %f2;
$L__BB1_60:
	ld.global.u32 	%r125, [%rd16+24];
	sub.s32 	%r56, %r45, %r125;
	setp.lt.s32 	%p23, %r56, 0;
	setp.ge.s32 	%p24, %r56, %r76;
	or.pred  	%p25, %p23, %p24;
	@%p25 bra 	$L__BB1_62;
	ld.global.u32 	%r126, [%rd18+24];
	add.s32 	%r127, %r126, %r48;
	mad.lo.s32 	%r128, %r127, %r76, %r56;
	mad.lo.s32 	%r129, %r128, %r77, %r47;
	mul.wide.s32 	%rd47, %r129, 4;
	add.s64 	%rd48, %rd1, %rd47;
	st.global.f32 	[%rd48], %f2;
$L__BB1_62:
	ld.global.u32 	%r130, [%rd16+28];
	sub.s32 	%r57, %r45, %r130;
	setp.lt.s32 	%p26, %r57, 0;
	setp.ge.s32 	%p27, %r57, %r76;
	or.pred  	%p28, %p26, %p27;
	@%p28 bra 	$L__BB1_64;
	ld.global.u32 	%r131, [%rd18+28];
	add.s32 	%r132, %r131, %r48;
	mad.lo.s32 	%r133, %r132, %r76, %r57;
	mad.lo.s32 	%r134, %r133, %r77, %r47;
	mul.wide.s32 	%rd49, %r134, 4;
	add.s64 	%rd50, %rd1, %rd49;
	st.global.f32 	[%rd50], %f2;
$L__BB1_64:
	cvt.u32.u64 	%r135, %rd15;
	add.s32 	%r269, %r135, 8;
	setp.ne.s32 	%p29, %r269, %r42;
	mov.u32 	%r271, %r42;
	@%p29 bra 	$L__BB1_48;
$L__BB1_65:
	setp.eq.s32 	%p30, %r39, 0;
	@%p30 bra 	$L__BB1_86;
	setp.lt.u32 	%p31, %r40, 3;
	@%p31 bra 	$L__BB1_76;
	mul.wide.u32 	%rd51, %r271, 4;
	add.s64 	%rd19, %rd3, %rd51;
	ld.global.u32 	%r136, [%rd19];
	sub.s32 	%r60, %r45, %r136;
	setp.lt.s32 	%p32, %r60, 0;
	setp.ge.s32 	%p33, %r60, %r76;
	or.pred  	%p34, %p32, %p33;
	@%p34 bra 	$L__BB1_69;
	add.s32 	%r137, %r271, %r46;
	mul.wide.s32 	%rd52, %r137, 4;
	add.s64 	%rd53, %rd2, %rd52;
	ld.global.u32 	%r138, [%rd53];
	add.s32 	%r139, %r138, %r48;
	mad.lo.s32 	%r140, %r139, %r76, %r60;
	mad.lo.s32 	%r141, %r140, %r77, %r47;
	mul.wide.s32 	%rd54, %r141, 4;
	add.s64 	%rd55, %rd1, %rd54;
	st.global.f32 	[%rd55], %f2;
$L__BB1_69:
	cvt.s64.s32 	%rd56, %r46;
	cvt.u64.u32 	%rd57, %r271;
	add.s64 	%rd58, %rd57, %rd56;
	shl.b64 	%rd59, %rd58, 2;
	add.s64 	%rd20, %rd2, %rd59;
	ld.global.u32 	%r142, [%rd19+4];
	sub.s32 	%r61, %r45, %r142;
	setp.lt.s32 	%p35, %r61, 0;
	setp.ge.s32 	%p36, %r61, %r76;
	or.pred  	%p37, %p35, %p36;
	@%p37 bra 	$L__BB1_71;
	ld.global.u32 	%r143, [%rd20+4];
	add.s32 	%r144, %r143, %r48;
	mad.lo.s32 	%r145, %r144, %r76, %r61;
	mad.lo.s32 	%r146, %r145, %r77, %r47;
	mul.wide.s32 	%rd60, %r146, 4;
	add.s64 	%rd61, %rd1, %rd60;
	st.global.f32 	[%rd61], %f2;
$L__BB1_71:
	ld.global.u32 	%r147, [%rd19+8];
	sub.s32 	%r62, %r45, %r147;
	setp.lt.s32 	%p38, %r62, 0;
	setp.ge.s32 	%p39, %r62, %r76;
	or.pred  	%p40, %p38, %p39;
	@%p40 bra 	$L__BB1_73;
	ld.global.u32 	%r148, [%rd20+8];
	add.s32 	%r149, %r148, %r48;
	mad.lo.s32 	%r150, %r149, %r76, %r62;
	mad.lo.s32 	%r151, %r150, %r77, %r47;
	mul.wide.s32 	%rd62, %r151, 4;
	add.s64 	%rd63, %rd1, %rd62;
	st.global.f32 	[%rd63], %f2;
$L__BB1_73:
	ld.global.u32 	%r152, [%rd19+12];
	sub.s32 	%r63, %r45, %r152;
	setp.lt.s32 	%p41, %r63, 0;
	setp.ge.s32 	%p42, %r63, %r76;
	or.pred  	%p43, %p41, %p42;
	@%p43 bra 	$L__BB1_75;
	ld.global.u32 	%r153, [%rd20+12];
	add.s32 	%r154, %r153, %r48;
	mad.lo.s32 	%r155, %r154, %r76, %r63;
	mad.lo.s32 	%r156, %r155, %r77, %r47;
	mul.wide.s32 	%rd64, %r156, 4;
	add.s64 	%rd65, %rd1, %rd64;
	st.global.f32 	[%rd65], %f2;
$L__BB1_75:
	add.s32 	%r271, %r271, 4;
$L__BB1_76:
	setp.eq.s32 	%p44, %r41, 0;
	@%p44 bra 	$L__BB1_86;
	setp.eq.s32 	%p45, %r41, 1;
	@%p45 bra 	$L__BB1_83;
	mul.wide.u32 	%rd66, %r271, 4;
	add.s64 	%rd21, %rd3, %rd66;
	ld.global.u32 	%r157, [%rd21];
	sub.s32 	%r66, %r45, %r157;
	setp.lt.s32 	%p46, %r66, 0;
	setp.ge.s32 	%p47, %r66, %r76;
	or.pred  	%p48, %p46, %p47;
	@%p48 bra 	$L__BB1_80;
	add.s32 	%r158, %r271, %r46;
	mul.wide.s32 	%rd67, %r158, 4;
	add.s64 	%rd68, %rd2, %rd67;
	ld.global.u32 	%r159, [%rd68];
	add.s32 	%r160, %r159, %r48;
	mad.lo.s32 	%r161, %r160, %r76, %r66;
	mad.lo.s32 	%r162, %r161, %r77, %r47;
	mul.wide.s32 	%rd69, %r162, 4;
	add.s64 	%rd70, %rd1, %rd69;
	st.global.f32 	[%rd70], %f2;
$L__BB1_80:
	ld.global.u32 	%r163, [%rd21+4];
	sub.s32 	%r67, %r45, %r163;
	setp.lt.s32 	%p49, %r67, 0;
	setp.ge.s32 	%p50, %r67, %r76;
	or.pred  	%p51, %p49, %p50;
	@%p51 bra 	$L__BB1_82;
	cvt.u64.u32 	%rd71, %r271;
	cvt.s64.s32 	%rd72, %r46;
	add.s64 	%rd73, %rd71, %rd72;
	shl.b64 	%rd74, %rd73, 2;
	add.s64 	%rd75, %rd2, %rd74;
	ld.global.u32 	%r164, [%rd75+4];
	add.s32 	%r165, %r164, %r48;
	mad.lo.s32 	%r166, %r165, %r76, %r67;
	mad.lo.s32 	%r167, %r166, %r77, %r47;
	mul.wide.s32 	%rd76, %r167, 4;
	add.s64 	%rd77, %rd1, %rd76;
	st.global.f32 	[%rd77], %f2;
$L__BB1_82:
	add.s32 	%r271, %r271, 2;
$L__BB1_83:
	setp.eq.s32 	%p52, %r43, 0;
	@%p52 bra 	$L__BB1_86;
	mul.wide.u32 	%rd78, %r271, 4;
	add.s64 	%rd79, %rd3, %rd78;
	add.s32 	%r168, %r271, %r46;
	cvt.s64.s32 	%rd22, %r168;
	ld.global.u32 	%r169, [%rd79];
	sub.s32 	%r70, %r45, %r169;
	setp.lt.s32 	%p53, %r70, 0;
	setp.ge.s32 	%p54, %r70, %r76;
	or.pred  	%p55, %p53, %p54;
	@%p55 bra 	$L__BB1_86;
	shl.b64 	%rd80, %rd22, 2;
	add.s64 	%rd81, %rd2, %rd80;
	ld.global.u32 	%r170, [%rd81];
	add.s32 	%r171, %r170, %r48;
	mad.lo.s32 	%r172, %r171, %r76, %r70;
	mad.lo.s32 	%r173, %r172, %r77, %r47;
	mul.wide.s32 	%rd82, %r173, 4;
	add.s64 	%rd83, %rd1, %rd82;
	st.global.f32 	[%rd83], %f2;
$L__BB1_86:
	add.s32 	%r262, %r262, %r3;
	setp.lt.s32 	%p56, %r262, %r74;
	@%p56 bra 	$L__BB1_46;
$L__BB1_87:
	ret;

}


// ===== COMPILED SASS (sm_100) =====

	.target	sm_100

	.elftype	@"ET_EXEC"


//--------------------- .note.nv.tkinfo           --------------------------
	.section	.note.nv.tkinfo,"",@"SHT_NOTE"
	.sectionflags	@"SHF_NOTE_NV_TKINFO"
	.tkinfo
        /*0018*/ 	.word	0x00000002
        /*0030*/ 	.string	""
        /*0030*/ 	.string	"ptxas"
        /*0030*/ 	.string	"Cuda compilation tools, release 13.0, V13.0.88"
        /*0030*/ 	.string	"Build cuda_13.0.r13.0/compiler.36424714_0"
        /*0030*/ 	.string	"-arch sm_100 -m 64 "



//--------------------- .note.nv.cuinfo           --------------------------
	.section	.note.nv.cuinfo,"",@"SHT_NOTE"
	.sectionflags	@"SHF_NOTE_NV_CUINFO"
        /*0018*/ 	.short	0x0002
        /*001a*/ 	.short	0x0064
        /*001c*/ 	.short	0x0082
	.zero		2


//--------------------- .nv.info                  --------------------------
	.section	.nv.info,"",@"SHT_CUDA_INFO"
	.align	4


	//----- nvinfo : EIATTR_REGCOUNT
	.align		4
        /*0000*/ 	.byte	0x04, 0x2f
        /*0002*/ 	.short	(.L_1 - .L_0)
	.align		4
.L_0:
        /*0004*/ 	.word	index@(_Z17shift_add_forwardPKfPfPKiS3_iiiiiiiiiib)
        /*0008*/ 	.word	0x00000020


	//----- nvinfo : EIATTR_FRAME_SIZE
	.align		4
.L_1:
        /*000c*/ 	.byte	0x04, 0x11
        /*000e*/ 	.short	(.L_3 - .L_2)
	.align		4
.L_2:
        /*0010*/ 	.word	index@(_Z17shift_add_forwardPKfPfPKiS3_iiiiiiiiiib)
        /*0014*/ 	.word	0x00000000


	//----- nvinfo : EIATTR_REGCOUNT
	.align		4
.L_3:
        /*0018*/ 	.byte	0x04, 0x2f
        /*001a*/ 	.short	(.L_5 - .L_4)
	.align		4
.L_4:
        /*001c*/ 	.word	index@(_Z18shift_add_backwardPfS_PKiS1_iiiiiiiiiib)
        /*0020*/ 	.word	0x0000001f


	//----- nvinfo : EIATTR_FRAME_SIZE
	.align		4
.L_5:
        /*0024*/ 	.byte	0x04, 0x11
        /*0026*/ 	.short	(.L_7 - .L_6)
	.align		4
.L_6:
        /*0028*/ 	.word	index@(_Z18shift_add_backwardPfS_PKiS1_iiiiiiiiiib)
        /*002c*/ 	.word	0x00000000


	//----- nvinfo : EIATTR_MIN_STACK_SIZE
	.align		4
.L_7:
        /*0030*/ 	.byte	0x04, 0x12
        /*0032*/ 	.short	(.L_9 - .L_8)
	.align		4
.L_8:
        /*0034*/ 	.word	index@(_Z18shift_add_backwardPfS_PKiS1_iiiiiiiiiib)
        /*0038*/ 	.word	0x00000000


	//----- nvinfo : EIATTR_MIN_STACK_SIZE
	.align		4
.L_9:
        /*003c*/ 	.byte	0x04, 0x12
        /*003e*/ 	.short	(.L_11 - .L_10)
	.align		4
.L_10:
        /*0040*/ 	.word	index@(_Z17shift_add_forwardPKfPfPKiS3_iiiiiiiiiib)
        /*0044*/ 	.word	0x00000000
.L_11:


//--------------------- .nv.compat                --------------------------
	.section	.nv.compat,"",@"SHT_CUDA_COMPAT_INFO"
	.align	4
        /*0000*/ 	.byte	0x02, 0x09, 0x00, 0x00, 0x02, 0x02, 0x01, 0x00, 0x02, 0x05, 0x05, 0x00, 0x03, 0x07, 0x01, 0x01
        /*0010*/ 	.byte	0x02, 0x03, 0x00, 0x00, 0x02, 0x06, 0x01, 0x00, 0x04, 0x0b, 0x08, 0x00, 0x09, 0x00, 0x00, 0x00
        /*0020*/ 	.byte	0x00, 0x00, 0x00, 0x00


//--------------------- .nv.info._Z18shift_add_backwardPfS_PKiS1_iiiiiiiiiib --------------------------
	.section	.nv.info._Z18shift_add_backwardPfS_PKiS1_iiiiiiiiiib,"",@"SHT_CUDA_INFO"
	.sectionflags	@""
	.align	4


	//----- nvinfo : EIATTR_CUDA_API_VERSION
	.align		4
        /*0000*/ 	.byte	0x04, 0x37
        /*0002*/ 	.short	(.L_13 - .L_12)
.L_12:
        /*0004*/ 	.word	0x00000082


	//----- nvinfo : EIATTR_KPARAM_INFO
	.align		4
.L_13:
        /*0008*/ 	.byte	0x04, 0x17
        /*000a*/ 	.short	(.L_15 - .L_14)
.L_14:
        /*000c*/ 	.word	0x00000000
        /*0010*/ 	.short	0x000e
        /*0012*/ 	.short	0x0048
        /*0014*/ 	.byte	0x00, 0xf0, 0x05, 0x00


	//----- nvinfo : EIATTR_KPARAM_INFO
	.align		4
.L_15:
        /*0018*/ 	.byte	0x04, 0x17
        /*001a*/ 	.short	(.L_17 - .L_16)
.L_16:
        /*001c*/ 	.word	0x00000000
        /*0020*/ 	.short	0x000d
        /*0022*/ 	.short	0x0044
        /*0024*/ 	.byte	0x00, 0xf0, 0x11, 0x00


	//----- nvinfo : EIATTR_KPARAM_INFO
	.align		4
.L_17:
        /*0028*/ 	.byte	0x04, 0x17
        /*002a*/ 	.short	(.L_19 - .L_18)
.L_18:
        /*002c*/ 	.word	0x00000000
        /*0030*/ 	.short	0x000c
        /*0032*/ 	.short	0x0040
        /*0034*/ 	.byte	0x00, 0xf0, 0x11, 0x00


	//----- nvinfo : EIATTR_KPARAM_INFO
	.align		4
.L_19:
        /*0038*/ 	.byte	0x04, 0x17
        /*003a*/ 	.short	(.L_21 - .L_20)
.L_20:
        /*003c*/ 	.word	0x00000000
        /*0040*/ 	.short	0x000b
        /*0042*/ 	.short	0x003c
        /*0044*/ 	.byte	0x00, 0xf0, 0x11, 0x00


	//----- nvinfo : EIATTR_KPARAM_INFO
	.align		4
.L_21:
        /*0048*/ 	.byte	0x04, 0x17
        /*004a*/ 	.short	(.L_23 - .L_22)
.L_22:
        /*004c*/ 	.word	0x00000000
        /*0050*/ 	.short	0x000a
        /*0052*/ 	.short	0x0038
        /*0054*/ 	.byte	0x00, 0xf0, 0x11, 0x00


	//----- nvinfo : EIATTR_KPARAM_INFO
	.align		4
.L_23:
        /*0058*/ 	.byte	0x04, 0x17
        /*005a*/ 	.short	(.L_25 - .L_24)
.L_24:
        /*005c*/ 	.word	0x00000000
        /*0060*/ 	.short	0x0009
        /*0062*/ 	.short	0x0034
        /*0064*/ 	.byte	0x00, 0xf0, 0x11, 0x00


	//----- nvinfo : EIATTR_KPARAM_INFO
	.align		4
.L_25:
        /*0068*/ 	.byte	0x04, 0x17
        /*006a*/ 	.short	(.L_27 - .L_26)
.L_26:
        /*006c*/ 	.word	0x00000000
        /*0070*/ 	.short	0x0008
        /*0072*/ 	.short	0x0030
        /*0074*/ 	.byte	0x00, 0xf0, 0x11, 0x00


	//----- nvinfo : EIATTR_KPARAM_INFO
	.align		4
.L_27:
        /*0078*/ 	.byte	0x04, 0x17
        /*007a*/ 	.short	(.L_29 - .L_28)
.L_28:
        /*007c*/ 	.word	0x00000000
        /*0080*/ 	.short	0x0007
        /*0082*/ 	.short	0x002c
        /*0084*/ 	.byte	0x00, 0xf0, 0x11, 0x00


	//----- nvinfo : EIATTR_KPARAM_INFO
	.align		4
.L_29:
        /*0088*/ 	.byte	0x04, 0x17
        /*008a*/ 	.short	(.L_31 - .L_30)
.L_30:
        /*008c*/ 	.word	0x00000000
        /*0090*/ 	.short	0x0006
        /*0092*/ 	.short	0x0028
        /*0094*/ 	.byte	0x00, 0xf0, 0x11, 0x00


	//----- nvinfo : EIATTR_KPARAM_INFO
	.align		4
.L_31:
        /*0098*/ 	.byte	0x04, 0x17
        /*009a*/ 	.short	(.L_33 - .L_32)
.L_32:
        /*009c*/ 	.word	0x00000000
        /*00a0*/ 	.short	0x0005
        /*00a2*/ 	.short	0x0024
        /*00a4*/ 	.byte	0x00, 0xf0, 0x11, 0x00


	//----- nvinfo : EIATTR_KPARAM_INFO
	.align		4
.L_33:
        /*00a8*/ 	.byte	0x04, 0x17
        /*00aa*/ 	.short	(.L_35 - .L_34)
.L_34:
        /*00ac*/ 	.word	0x00000000
        /*00b0*/ 	.short	0x0004
        /*00b2*/ 	.short	0x0020
        /*00b4*/ 	.byte	0x00, 0xf0, 0x11, 0x00


	//----- nvinfo : EIATTR_KPARAM_INFO
	.align		4
.L_35:
        /*00b8*/ 	.byte	0x04, 0x17
        /*00ba*/ 	.short	(.L_37 - .L_36)
.L_36:
        /*00bc*/ 	.word	0x00000000
        /*00c0*/ 	.short	0x0003
        /*00c2*/ 	.short	0x0018
        /*00c4*/ 	.byte	0x00, 0xf5, 0x21, 0x00


	//----- nvinfo : EIATTR_KPARAM_INFO
	.align		4
.L_37:
        /*00c8*/ 	.byte	0x04, 0x17
        /*00ca*/ 	.short	(.L_39 - .L_38)
.L_38:
        /*00cc*/ 	.word	0x00000000
        /*00d0*/ 	.short	0x0002
        /*00d2*/ 	.short	0x0010
        /*00d4*/ 	.byte	0x00, 0xf5, 0x21, 0x00


	//----- nvinfo : EIATTR_KPARAM_INFO
	.align		4
.L_39:
        /*00d8*/ 	.byte	0x04, 0x17
        /*00da*/ 	.short	(.L_41 - .L_40)
.L_40:
        /*00dc*/ 	.word	0x00000000
        /*00e0*/ 	.short	0x0001
        /*00e2*/ 	.short	0x0008
        /*00e4*/ 	.byte	0x00, 0xf5, 0x21, 0x00


	//----- nvinfo : EIATTR_KPARAM_INFO
	.align		4
.L_41:
        /*00e8*/ 	.byte	0x04, 0x17
        /*00ea*/ 	.short	(.L_43 - .L_42)
.L_42:
        /*00ec*/ 	.word	0x00000000
        /*00f0*/ 	.short	0x0000
        /*00f2*/ 	.short	0x0000
        /*00f4*/ 	.byte	0x00, 0xf5, 0x21, 0x00


	//----- nvinfo : EIATTR_SPARSE_MMA_MASK
	.align		4
.L_43:
        /*00f8*/ 	.byte	0x03, 0x50
        /*00fa*/ 	.short	0x0000


	//----- nvinfo : EIATTR_MAXREG_COUNT
	.align		4
        /*00fc*/ 	.byte	0x03, 0x1b
        /*00fe*/ 	.short	0x00ff


	//----- nvinfo : EIATTR_MERCURY_ISA_VERSION
	.align		4
        /*0100*/ 	.byte	0x03, 0x5f
        /*0102*/ 	.short	0x0101


	//----- nvinfo : EIATTR_VRC_CTA_INIT_COUNT
	.align		4
        /*0104*/ 	.byte	0x02, 0x4a
	.zero		1
	.zero		1


	//----- nvinfo : EIATTR_EXIT_INSTR_OFFSETS
	.align		4
        /*0108*/ 	.byte	0x04, 0x1c
        /*010a*/ 	.short	(.L_45 - .L_44)


	//   ....[0]....
.L_44:
        /*010c*/ 	.word	0x00000070


	//   ....[1]....
        /*0110*/ 	.word	0x000000c0


	//   ....[2]....
        /*0114*/ 	.word	0x00001730


	//   ....[3]....
        /*0118*/ 	.word	0x00002e30


	//----- nvinfo : EIATTR_CRS_STACK_SIZE
	.align		4
.L_45:
        /*011c*/ 	.byte	0x04, 0x1e
        /*011e*/ 	.short	(.L_47 - .L_46)
.L_46:
        /*0120*/ 	.word	0x00000000


	//----- nvinfo : EIATTR_CBANK_PARAM_SIZE
	.align		4
.L_47:
        /*0124*/ 	.byte	0x03, 0x19
        /*0126*/ 	.short	0x0049


	//----- nvinfo : EIATTR_PARAM_CBANK
	.align		4
        /*0128*/ 	.byte	0x04, 0x0a
        /*012a*/ 	.short	(.L_49 - .L_48)
	.align		4
.L_48:
        /*012c*/ 	.word	index@(.nv.constant0._Z18shift_add_backwardPfS_PKiS1_iiiiiiiiiib)
        /*0130*/ 	.short	0x0380
        /*0132*/ 	.short	0x0049


	//----- nvinfo : EIATTR_SW_WAR
	.align		4
.L_49:
        /*0134*/ 	.byte	0x04, 0x36
        /*0136*/ 	.short	(.L_51 - .L_50)
.L_50:
        /*0138*/ 	.word	0x00000008
.L_51:


//--------------------- .nv.info._Z17shift_add_forwardPKfPfPKiS3_iiiiiiiiiib --------------------------
	.section	.nv.info._Z17shift_add_forwardPKfPfPKiS3_iiiiiiiiiib,"",@"SHT_CUDA_INFO"
	.sectionflags	@""
	.align	4


	//----- nvinfo : EIATTR_CUDA_API_VERSION
	.align		4
        /*0000*/ 	.byte	0x04, 0x37
        /*0002*/ 	.short	(.L_53 - .L_52)
.L_52:
        /*0004*/ 	.word	0x00000082


	//----- nvinfo : EIATTR_KPARAM_INFO
	.align		4
.L_53:
        /*0008*/ 	.byte	0x04, 0x17
        /*000a*/ 	.short	(.L_55 - .L_54)
.L_54:
        /*000c*/ 	.word	0x00000000
        /*0010*/ 	.short	0x000e
        /*0012*/ 	.short	0x0048
        /*0014*/ 	.byte	0x00, 0xf0, 0x05, 0x00


	//----- nvinfo : EIATTR_KPARAM_INFO
	.align		4
.L_55:
        /*0018*/ 	.byte	0x04, 0x17
        /*001a*/ 	.short	(.L_57 - .L_56)
.L_56:
        /*001c*/ 	.word	0x00000000
        /*0020*/ 	.short	0x000d
        /*0022*/ 	.short	0x0044
        /*0024*/ 	.byte	0x00, 0xf0, 0x11, 0x00


	//----- nvinfo : EIATTR_KPARAM_INFO
	.align		4
.L_57:
        /*0028*/ 	.byte	0x04, 0x17
        /*002a*/ 	.short	(.L_59 - .L_58)
.L_58:
        /*002c*/ 	.word	0x00000000
        /*0030*/ 	.short	0x000c
        /*0032*/ 	.short	0x0040
        /*0034*/ 	.byte	0x00, 0xf0, 0x11, 0x00


	//----- nvinfo : EIATTR_KPARAM_INFO
	.align		4
.L_59:
        /*0038*/ 	.byte	0x04, 0x17
        /*003a*/ 	.short	(.L_61 - .L_60)
.L_60:
        /*003c*/ 	.word	0x00000000
        /*0040*/ 	.short	0x000b
        /*0042*/ 	.short	0x003c
        /*0044*/ 	.byte	0x00, 0xf0, 0x11, 0x00


	//----- nvinfo : EIATTR_KPARAM_INFO
	.align		4
.L_61:
        /*0048*/ 	.byte	0x04, 0x17
        /*004a*/ 	.short	(.L_63 - .L_62)
.L_62:
        /*004c*/ 	.word	0x00000000
        /*0050*/ 	.short	0x000a
        /*0052*/ 	.short	0x0038
        /*0054*/ 	.byte	0x00, 0xf0, 0x11, 0x00


	//----- nvinfo : EIATTR_KPARAM_INFO
	.align		4
.L_63:
        /*0058*/ 	.byte	0x04, 0x17
        /*005a*/ 	.short	(.L_65 - .L_64)
.L_64:
        /*005c*/ 	.word	0x00000000
        /*0060*/ 	.short	0x0009
        /*0062*/ 	.short	0x0034
        /*0064*/ 	.byte	0x00, 0xf0, 0x11, 0x00


	//----- nvinfo : EIATTR_KPARAM_INFO
	.align		4
.L_65:
        /*0068*/ 	.byte	0x04, 0x17
        /*006a*/ 	.short	(.L_67 - .L_66)
.L_66:
        /*006c*/ 	.word	0x00000000
        /*0070*/ 	.short	0x0008
        /*0072*/ 	.short	0x0030
        /*0074*/ 	.byte	0x00, 0xf0, 0x11, 0x00


	//----- nvinfo : EIATTR_KPARAM_INFO
	.align		4
.L_67:
        /*0078*/ 	.byte	0x04, 0x17
        /*007a*/ 	.short	(.L_69 - .L_68)
.L_68:
        /*007c*/ 	.word	0x00000000
        /*0080*/ 	.short	0x0007
        /*0082*/ 	.short	0x002c
        /*0084*/ 	.byte	0x00, 0xf0, 0x11, 0x00


	//----- nvinfo : EIATTR_KPARAM_INFO
	.align		4
.L_69:
        /*0088*/ 	.byte	0x04, 0x17
        /*008a*/ 	.short	(.L_71 - .L_70)
.L_70:
        /*008c*/ 	.word	0x00000000
        /*0090*/ 	.short	0x0006
        /*0092*/ 	.short	0x0028
        /*0094*/ 	.byte	0x00, 0xf0, 0x11, 0x00


	//----- nvinfo : EIATTR_KPARAM_INFO
	.align		4
.L_71:
        /*0098*/ 	.byte	0x04, 0x17
        /*009a*/ 	.short	(.L_73 - .L_72)
.L_72:
        /*009c*/ 	.word	0x00000000
        /*00a0*/ 	.short	0x0005
        /*00a2*/ 	.short	0x0024
        /*00a4*/ 	.byte	0x00, 0xf0, 0x11, 0x00


	//----- nvinfo : EIATTR_KPARAM_INFO
	.align		4
.L_73:
        /*00a8*/ 	.byte	0x04, 0x17
        /*00aa*/ 	.short	(.L_75 - .L_74)
.L_74:
        /*00ac*/ 	.word	0x00000000
        /*00b0*/ 	.short	0x0004
        /*00b2*/ 	.short	0x0020
        /*00b4*/ 	.byte	0x00, 0xf0, 0x11, 0x00


	//----- nvinfo : EIATTR_KPARAM_INFO
	.align		4
.L_75:
        /*00b8*/ 	.byte	0x04, 0x17
        /*00ba*/ 	.short	(.L_77 - .L_76)
.L_76:
        /*00bc*/ 	.word	0x00000000
        /*00c0*/ 	.short	0x0003
        /*00c2*/ 	.short	0x0018
        /*00c4*/ 	.byte	0x00, 0xf5, 0x21, 0x00


	//----- nvinfo : EIATTR_KPARAM_INFO
	.align		4
.L_77:
        /*00c8*/ 	.byte	0x04, 0x17
        /*00ca*/ 	.short	(.L_79 - .L_78)
.L_78:
        /*00cc*/ 	.word	0x00000000
        /*00d0*/ 	.short	0x0002
        /*00d2*/ 	.short	0x0010
        /*00d4*/ 	.byte	0x00, 0xf5, 0x21, 0x00


	//----- nvinfo : EIATTR_KPARAM_INFO
	.align		4
.L_79:
        /*00d8*/ 	.byte	0x04, 0x17
        /*00da*/ 	.short	(.L_81 - .L_80)
.L_80:
        /*00dc*/ 	.word	0x00000000
        /*00e0*/ 	.short	0x0001
        /*00e2*/ 	.short	0x0008
        /*00e4*/ 	.byte	0x00, 0xf5, 0x21, 0x00


	//----- nvinfo : EIATTR_KPARAM_INFO
	.align		4
.L_81:
        /*00e8*/ 	.byte	0x04, 0x17
        /*00ea*/ 	.short	(.L_83 - .L_82)
.L_82:
        /*00ec*/ 	.word	0x00000000
        /*00f0*/ 	.short	0x0000
        /*00f2*/ 	.short	0x0000
        /*00f4*/ 	.byte	0x00, 0xf5, 0x21, 0x00


	//----- nvinfo : EIATTR_SPARSE_MMA_MASK
	.align		4
.L_83:
        /*00f8*/ 	.byte	0x03, 0x50
        /*00fa*/ 	.short	0x0000


	//----- nvinfo : EIATTR_MAXREG_COUNT
	.align		4
        /*00fc*/ 	.byte	0x03, 0x1b
        /*00fe*/ 	.short	0x00ff


	//----- nvinfo : EIATTR_MERCURY_ISA_VERSION
	.align		4
        /*0100*/ 	.byte	0x03, 0x5f
        /*0102*/ 	.short	0x0101


	//----- nvinfo : EIATTR_VRC_CTA_INIT_COUNT
	.align		4
        /*0104*/ 	.byte	0x02, 0x4a
	.zero		1
	.zero		1


	//----- nvinfo : EIATTR_EXIT_INSTR_OFFSETS
	.align		4
        /*0108*/ 	.byte	0x04, 0x1c
        /*010a*/ 	.short	(.L_85 - .L_84)


	//   ....[0]....
.L_84:
        /*010c*/ 	.word	0x00000070


	//   ....[1]....
        /*0110*/ 	.word	0x00000140


	//   ....[2]....
        /*0114*/ 	.word	0x00001900


	//   ....[3]....
        /*0118*/ 	.word	0x000030d0


	//----- nvinfo : EIATTR_CRS_STACK_SIZE
	.align		4
.L_85:
        /*011c*/ 	.byte	0x04, 0x1e
        /*011e*/ 	.short	(.L_87 - .L_86)
.L_86:
        /*0120*/ 	.word	0x00000000


	//----- nvinfo : EIATTR_CBANK_PARAM_SIZE
	.align		4
.L_87:
        /*0124*/ 	.byte	0x03, 0x19
        /*0126*/ 	.short	0x0049


	//----- nvinfo : EIATTR_PARAM_CBANK
	.align		4
        /*0128*/ 	.byte	0x04, 0x0a
        /*012a*/ 	.short	(.L_89 - .L_88)
	.align		4
.L_88:
        /*012c*/ 	.word	index@(.nv.constant0._Z17shift_add_forwardPKfPfPKiS3_iiiiiiiiiib)
        /*0130*/ 	.short	0x0380
        /*0132*/ 	.short	0x0049


	//----- nvinfo : EIATTR_SW_WAR
	.align		4
.L_89:
        /*0134*/ 	.byte	0x04, 0x36
        /*0136*/ 	.short	(.L_91 - .L_90)
.L_90:
        /*0138*/ 	.word	0x00000008
.L_91:


//--------------------- .nv.callgraph             --------------------------
	.section	.nv.callgraph,"",@"SHT_CUDA_CALLGRAPH"
	.align	4
	.sectionentsize	8
	.align		4
        /*0000*/ 	.word	0x00000000
	.align		4
        /*0004*/ 	.word	0xffffffff
	.align		4
        /*0008*/ 	.word	0x00000000
	.align		4
        /*000c*/ 	.word	0xfffffffe
	.align		4
        /*0010*/ 	.word	0x00000000
	.align		4
        /*0014*/ 	.word	0xfffffffd
	.align		4
        /*0018*/ 	.word	0x00000000
	.align		4
        /*001c*/ 	.word	0xfffffffc


//--------------------- .text._Z18shift_add_backwardPfS_PKiS1_iiiiiiiiiib --------------------------
	.section	.text._Z18shift_add_backwardPfS_PKiS1_iiiiiiiiiib,"ax",@progbits
	.align	128
        .global         _Z18shift_add_backwardPfS_PKiS1_iiiiiiiiiib
        .type           _Z18shift_add_backwardPfS_PKiS1_iiiiiiiiiib,@function
        .size           _Z18shift_add_backwardPfS_PKiS1_iiiiiiiiiib,(.L_x_40 - _Z18shift_add_backwardPfS_PKiS1_iiiiiiiiiib)
        .other          _Z18shift_add_backwardPfS_PKiS1_iiiiiiiiiib,@"STO_CUDA_ENTRY STV_DEFAULT"
_Z18shift_add_backwardPfS_PKiS1_iiiiiiiiiib:
.text._Z18shift_add_backwardPfS_PKiS1_iiiiiiiiiib:
[----:B------:R-:W-:Y:S01]  /*0000*/  LDC R1, c[0x0][0x37c] ;  /* 0x0000df00ff017b82 */ /* 0x000fe20000000800 */
[----:B------:R-:W0:Y:S07]  /*0010*/  S2R R3, SR_TID.X ;  /* 0x0000000000037919 */ /* 0x000e2e0000002100 */
[----:B------:R-:W0:Y:S01]  /*0020*/  S2UR UR4, SR_CTAID.X ;  /* 0x00000000000479c3 */ /* 0x000e220000002500 */
[----:B------:R-:W1:Y:S07]  /*0030*/  LDCU UR5, c[0x0][0x3a8] ;  /* 0x00007500ff0577ac */ /* 0x000e6e0008000800 */
[----:B------:R-:W0:Y:S02]  /*0040*/  LDC R2, c[0x0][0x360] ;  /* 0x0000d800ff027b82 */ /* 0x000e240000000800 */
[----:B0-----:R-:W-:-:S05]  /*0050*/  IMAD R3, R2, UR4, R3 ;  /* 0x0000000402037c24 */ /* 0x001fca000f8e0203 */
[----:B-1----:R-:W-:-:S13]  /*0060*/  ISETP.GE.AND P0, PT, R3, UR5, PT ;  /* 0x0000000503007c0c */ /* 0x002fda000bf06270 */
[----:B------:R-:W-:Y:S05]  /*0070*/  @P0 EXIT ;  /* 0x000000000000094d */ /* 0x000fea0003800000 */
[----:B------:R-:W0:Y:S01]  /*0080*/  LDC R6, c[0x0][0x3a4] ;  /* 0x0000e900ff067b82 */ /* 0x000e220000000800 */
[----:B------:R-:W1:Y:S02]  /*0090*/  LDCU UR4, c[0x0][0x370] ;  /* 0x00006e00ff0477ac */ /* 0x000e640008000800 */
[----:B-1----:R-:W-:Y:S01]  /*00a0*/  IMAD R2, R2, UR4, RZ ;  /* 0x0000000402027c24 */ /* 0x002fe2000f8e02ff */
[----:B0-----:R-:W-:-:S13]  /*00b0*/  ISETP.GE.AND P0, PT, R6, 0x1, PT ;  /* 0x000000010600780c */ /* 0x001fda0003f06270 */
[----:B------:R-:W-:Y:S05]  /*00c0*/  @!P0 EXIT ;  /* 0x000000000000894d */ /* 0x000fea0003800000 */
[----:B------:R-:W0:Y:S01]  /*00d0*/  LDCU.U8 UR4, c[0x0][0x3c8] ;  /* 0x00007900ff0477ac */ /* 0x000e220008000000 */
[----:B------:R-:W1:Y:S01]  /*00e0*/  LDCU.64 UR6, c[0x0][0x358] ;  /* 0x00006b00ff0677ac */ /* 0x000e620008000a00 */
[----:B0-----:R-:W-:-:S04]  /*00f0*/  UPRMT UR4, UR4, 0x8880, URZ ;  /* 0x0000888004047896 */ /* 0x001fc800080000ff */
[----:B------:R-:W-:-:S09]  /*0100*/  UISETP.GE.AND UP0, UPT, UR4, 0x1, UPT ;  /* 0x000000010400788c */ /* 0x000fd2000bf06270 */
[----:B-1----:R-:W-:Y:S05]  /*0110*/  BRA.U !UP0, `(.L_x_0) ;  /* 0x0000001508887547 */ /* 0x002fea000b800000 */
[----:B------:R-:W0:Y:S01]  /*0120*/  LDCU.64 UR4, c[0x0][0x398] ;  /* 0x00007300ff0477ac */ /* 0x000e220008000a00 */
[C---:B------:R-:W-:Y:S02]  /*0130*/  LOP3.LUT R4, R6.reuse, 0x7ffffff8, RZ, 0xc0, !PT ;  /* 0x7ffffff806047812 */ /* 0x040fe400078ec0ff */
[C---:B------:R-:W-:Y:S01]  /*0140*/  LOP3.LUT R5, R6.reuse, 0x7, RZ, 0xc0, !PT ;  /* 0x0000000706057812 */ /* 0x040fe200078ec0ff */
[----:B------:R-:W1:Y:S01]  /*0150*/  LDCU UR9, c[0x0][0x3b8] ;  /* 0x00007700ff0977ac */ /* 0x000e620008000800 */
[----:B------:R-:W-:Y:S02]  /*0160*/  LOP3.LUT R6, R6, 0x3, RZ, 0xc0, !PT ;  /* 0x0000000306067812 */ /* 0x000fe400078ec0ff */
[----:B------:R-:W-:Y:S01]  /*0170*/  IADD3 R7, PT, PT, -R4, RZ, RZ ;  /* 0x000000ff04077210 */ /* 0x000fe20007ffe1ff */
[----:B0-----:R-:W-:-:S04]  /*0180*/  UIADD3 UR4, UP0, UPT, UR4, 0x10, URZ ;  /* 0x0000001004047890 */ /* 0x001fc8000ff1e0ff */
[----:B-1----:R-:W-:-:S12]  /*0190*/  UIADD3.X UR5, UPT, UPT, URZ, UR5, URZ, UP0, !UPT ;  /* 0x00000005ff057290 */ /* 0x002fd800087fe4ff */
.L_x_9:
[----:B0-2---:R-:W0:Y:S01]  /*01a0*/  LDC R10, c[0x0][0x3c4] ;  /* 0x0000f100ff0a7b82 */ /* 0x005e220000000800 */
[----:B-1----:R-:W1:Y:S01]  /*01b0*/  LDCU UR10, c[0x0][0x3a4] ;  /* 0x00007480ff0a77ac */ /* 0x002e620008000800 */
[----:B------:R-:W2:Y:S06]  /*01c0*/  LDCU UR8, c[0x0][0x3a0] ;  /* 0x00007400ff0877ac */ /* 0x000eac0008000800 */
[----:B-----5:R-:W3:Y:S08]  /*01d0*/  LDC.64 R8, c[0x0][0x388] ;  /* 0x0000e200ff087b82 */ /* 0x020ef00000000a00 */
[----:B------:R-:W4:Y:S01]  /*01e0*/  LDC R0, c[0x0][0x3c0] ;  /* 0x0000f000ff007b82 */ /* 0x000f220000000800 */
[----:B0-----:R-:W-:-:S04]  /*01f0*/  IABS R16, R10 ;  /* 0x0000000a00107213 */ /* 0x001fc80000000000 */
[----:B------:R-:W0:Y:S01]  /*0200*/  I2F.RP R11, R16 ;  /* 0x00000010000b7306 */ /* 0x000e220000209400 */
[----:B---3--:R-:W-:-:S06]  /*0210*/  IMAD.WIDE R8, R3, 0x4, R8 ;  /* 0x0000000403087825 */ /* 0x008fcc00078e0208 */
[----:B------:R4:W5:Y:S01]  /*0220*/  LDG.E R8, desc[UR6][R8.64] ;  /* 0x0000000608087981 */ /* 0x000962000c1e1900 */
[----:B-1----:R-:W-:Y:S01]  /*0230*/  UISETP.GE.U32.AND UP0, UPT, UR10, 0x8, UPT ;  /* 0x000000080a00788c */ /* 0x002fe2000bf06070 */
[----:B0-----:R-:W0:Y:S01]  /*0240*/  MUFU.RCP R11, R11 ;  /* 0x0000000b000b7308 */ /* 0x001e220000001000 */
[----:B----4-:R-:W-:-:S07]  /*0250*/  IABS R9, R0 ;  /* 0x0000000000097213 */ /* 0x010fce0000000000 */
[----:B------:R-:W1:Y:S01]  /*0260*/  I2F.RP R14, R9 ;  /* 0x00000009000e7306 */ /* 0x000e620000209400 */
[----:B0-----:R-:W-:Y:S01]  /*0270*/  VIADD R12, R11, 0xffffffe ;  /* 0x0ffffffe0b0c7836 */ /* 0x001fe20000000000 */
[----:B------:R-:W-:-:S06]  /*0280*/  IABS R11, R3 ;  /* 0x00000003000b7213 */ /* 0x000fcc0000000000 */
[----:B------:R0:W3:Y:S08]  /*0290*/  F2I.FTZ.U32.TRUNC.NTZ R13, R12 ;  /* 0x0000000c000d7305 */ /* 0x0000f0000021f000 */
[----:B-1----:R-:W1:Y:S01]  /*02a0*/  MUFU.RCP R14, R14 ;  /* 0x0000000e000e7308 */ /* 0x002e620000001000 */
[----:B0-----:R-:W-:Y:S01]  /*02b0*/  IMAD.MOV.U32 R12, RZ, RZ, RZ ;  /* 0x000000ffff0c7224 */ /* 0x001fe200078e00ff */
[----:B---3--:R-:W-:-:S05]  /*02c0*/  IADD3 R15, PT, PT, RZ, -R13, RZ ;  /* 0x8000000dff0f7210 */ /* 0x008fca0007ffe0ff */
[----:B------:R-:W-:-:S04]  /*02d0*/  IMAD R15, R15, R16, RZ ;  /* 0x000000100f0f7224 */ /* 0x000fc800078e02ff */
[----:B------:R-:W-:-:S06]  /*02e0*/  IMAD.HI.U32 R13, R13, R15, R12 ;  /* 0x0000000f0d0d7227 */ /* 0x000fcc00078e000c */
[----:B------:R-:W-:Y:S01]  /*02f0*/  IMAD.HI.U32 R15, R13, R11, RZ ;  /* 0x0000000b0d0f7227 */ /* 0x000fe200078e00ff */
[----:B-1----:R-:W-:-:S04]  /*0300*/  IADD3 R13, PT, PT, R14, 0xffffffe, RZ ;  /* 0x0ffffffe0e0d7810 */ /* 0x002fc80007ffe0ff */
[----:B------:R-:W-:Y:S02]  /*0310*/  IADD3 R12, PT, PT, -R15, RZ, RZ ;  /* 0x000000ff0f0c7210 */ /* 0x000fe40007ffe1ff */
[----:B------:R-:W0:Y:S03]  /*0320*/  F2I.FTZ.U32.TRUNC.NTZ R13, R13 ;  /* 0x0000000d000d7305 */ /* 0x000e26000021f000 */
[----:B------:R-:W-:Y:S01]  /*0330*/  IMAD R11, R16, R12, R11 ;  /* 0x0000000c100b7224 */ /* 0x000fe200078e020b */
[----:B------:R-:W-:-:S04]  /*0340*/  LOP3.LUT R12, R3, R10, RZ, 0x3c, !PT ;  /* 0x0000000a030c7212 */ /* 0x000fc800078e3cff */
[----:B------:R-:W-:Y:S02]  /*0350*/  ISETP.GT.U32.AND P1, PT, R16, R11, PT ;  /* 0x0000000b1000720c */ /* 0x000fe40003f24070 */
[----:B------:R-:W-:Y:S01]  /*0360*/  ISETP.GE.AND P2, PT, R12, RZ, PT ;  /* 0x000000ff0c00720c */ /* 0x000fe20003f46270 */
[----:B0-----:R-:W-:-:S04]  /*0370*/  IMAD.MOV R12, RZ, RZ, -R13 ;  /* 0x000000ffff0c7224 */ /* 0x001fc800078e0a0d */
[----:B------:R-:W-:-:S06]  /*0380*/  IMAD R17, R12, R9, RZ ;  /* 0x000000090c117224 */ /* 0x000fcc00078e02ff */
[----:B------:R-:W-:Y:S02]  /*0390*/  @!P1 IMAD.IADD R11, R11, 0x1, -R16 ;  /* 0x000000010b0b9824 */ /* 0x000fe400078e0a10 */
[----:B------:R-:W-:Y:S01]  /*03a0*/  @!P1 VIADD R15, R15, 0x1 ;  /* 0x000000010f0f9836 */ /* 0x000fe20000000000 */
[----:B------:R-:W-:Y:S01]  /*03b0*/  ISETP.NE.AND P1, PT, R10, RZ, PT ;  /* 0x000000ff0a00720c */ /* 0x000fe20003f25270 */
[----:B------:R-:W-:Y:S01]  /*03c0*/  IMAD.MOV.U32 R12, RZ, RZ, RZ ;  /* 0x000000ffff0c7224 */ /* 0x000fe200078e00ff */
[----:B------:R-:W-:Y:S02]  /*03d0*/  ISETP.GE.U32.AND P0, PT, R11, R16, PT ;  /* 0x000000100b00720c */ /* 0x000fe40003f06070 */
[----:B------:R-:W0:Y:S01]  /*03e0*/  LDC R11, c[0x0][0x3bc] ;  /* 0x0000ef00ff0b7b82 */ /* 0x000e220000000800 */
[----:B------:R-:W-:-:S10]  /*03f0*/  IMAD.HI.U32 R12, R13, R17, R12 ;  /* 0x000000110d0c7227 */ /* 0x000fd400078e000c */
[----:B------:R-:W-:-:S04]  /*0400*/  @P0 IADD3 R15, PT, PT, R15, 0x1, RZ ;  /* 0x000000010f0f0810 */ /* 0x000fc80007ffe0ff */
[----:B------:R-:W-:Y:S02]  /*0410*/  @!P2 IADD3 R15, PT, PT, -R15, RZ, RZ ;  /* 0x000000ff0f0fa210 */ /* 0x000fe40007ffe1ff */
[----:B------:R-:W-:-:S04]  /*0420*/  @!P1 LOP3.LUT R15, RZ, R10, RZ, 0x33, !PT ;  /* 0x0000000aff0f9212 */ /* 0x000fc800078e33ff */
[----:B------:R-:W-:Y:S02]  /*0430*/  IABS R16, R15 ;  /* 0x0000000f00107213 */ /* 0x000fe40000000000 */
[----:B0-----:R-:W-:Y:S02]  /*0440*/  IABS R14, R11 ;  /* 0x0000000b000e7213 */ /* 0x001fe40000000000 */
[----:B------:R-:W-:Y:S02]  /*0450*/  MOV R13, R16 ;  /* 0x00000010000d7202 */ /* 0x000fe40000000f00 */
[----:B------:R-:W0:Y:S03]  /*0460*/  I2F.RP R17, R14 ;  /* 0x0000000e00117306 */ /* 0x000e260000209400 */
[----:B------:R-:W-:-:S04]  /*0470*/  IMAD.HI.U32 R16, R12, R13, RZ ;  /* 0x0000000d0c107227 */ /* 0x000fc800078e00ff */
[----:B------:R-:W-:-:S04]  /*0480*/  IMAD.MOV R12, RZ, RZ, -R16 ;  /* 0x000000ffff0c7224 */ /* 0x000fc800078e0a10 */
[C---:B------:R-:W-:Y:S01]  /*0490*/  IMAD R12, R9.reuse, R12, R13 ;  /* 0x0000000c090c7224 */ /* 0x040fe200078e020d */
[----:B0-----:R-:W0:Y:S04]  /*04a0*/  MUFU.RCP R17, R17 ;  /* 0x0000001100117308 */ /* 0x001e280000001000 */
[----:B------:R-:W-:-:S13]  /*04b0*/  ISETP.GT.U32.AND P1, PT, R9, R12, PT ;  /* 0x0000000c0900720c */ /* 0x000fda0003f24070 */
[-C--:B------:R-:W-:Y:S02]  /*04c0*/  @!P1 IADD3 R12, PT, PT, R12, -R9.reuse, RZ ;  /* 0x800000090c0c9210 */ /* 0x080fe40007ffe0ff */
[----:B------:R-:W-:Y:S01]  /*04d0*/  @!P1 IADD3 R16, PT, PT, R16, 0x1, RZ ;  /* 0x0000000110109810 */ /* 0x000fe20007ffe0ff */
[----:B0-----:R-:W-:Y:S01]  /*04e0*/  VIADD R13, R17, 0xffffffe ;  /* 0x0ffffffe110d7836 */ /* 0x001fe20000000000 */
[----:B------:R-:W-:Y:S01]  /*04f0*/  ISETP.GE.U32.AND P0, PT, R12, R9, PT ;  /* 0x000000090c00720c */ /* 0x000fe20003f06070 */
[----:B------:R-:W-:Y:S01]  /*0500*/  HFMA2 R12, -RZ, RZ, 0, 0 ;  /* 0x00000000ff0c7431 */ /* 0x000fe200000001ff */
[----:B------:R-:W-:Y:S02]  /*0510*/  LOP3.LUT R9, R15, R0, RZ, 0x3c, !PT ;  /* 0x000000000f097212 */ /* 0x000fe400078e3cff */
[----:B------:R-:W-:Y:S01]  /*0520*/  ISETP.NE.AND P1, PT, R0, RZ, PT ;  /* 0x000000ff0000720c */ /* 0x000fe20003f25270 */
[----:B------:R-:W0:Y:S01]  /*0530*/  F2I.FTZ.U32.TRUNC.NTZ R13, R13 ;  /* 0x0000000d000d7305 */ /* 0x000e22000021f000 */
[----:B------:R-:W-:-:S07]  /*0540*/  ISETP.GE.AND P2, PT, R9, RZ, PT ;  /* 0x000000ff0900720c */ /* 0x000fce0003f46270 */
[----:B------:R-:W-:-:S06]  /*0550*/  @P0 VIADD R16, R16, 0x1 ;  /* 0x0000000110100836 */ /* 0x000fcc0000000000 */
[----:B------:R-:W-:Y:S01]  /*0560*/  @!P2 IMAD.MOV R16, RZ, RZ, -R16 ;  /* 0x000000ffff10a224 */ /* 0x000fe200078e0a10 */
[----:B0-----:R-:W-:Y:S02]  /*0570*/  IADD3 R9, PT, PT, RZ, -R13, RZ ;  /* 0x8000000dff097210 */ /* 0x001fe40007ffe0ff */
[----:B------:R-:W-:-:S03]  /*0580*/  @!P1 LOP3.LUT R16, RZ, R0, RZ, 0x33, !PT ;  /* 0x00000000ff109212 */ /* 0x000fc600078e33ff */
[----:B------:R-:W-:Y:S01]  /*0590*/  IMAD R9, R9, R14, RZ ;  /* 0x0000000e09097224 */ /* 0x000fe200078e02ff */
[----:B------:R-:W-:-:S03]  /*05a0*/  IABS R17, R16 ;  /* 0x0000001000117213 */ /* 0x000fc60000000000 */
[----:B------:R-:W-:-:S04]  /*05b0*/  IMAD.HI.U32 R12, R13, R9, R12 ;  /* 0x000000090d0c7227 */ /* 0x000fc800078e000c */
[----:B------:R-:W-:-:S04]  /*05c0*/  IMAD.MOV.U32 R13, RZ, RZ, R17 ;  /* 0x000000ffff0d7224 */ /* 0x000fc800078e0011 */
[----:B------:R-:W-:-:S05]  /*05d0*/  IMAD.HI.U32 R9, R12, R13, RZ ;  /* 0x0000000d0c097227 */ /* 0x000fca00078e00ff */
[----:B------:R-:W-:-:S05]  /*05e0*/  IADD3 R12, PT, PT, -R9, RZ, RZ ;  /* 0x000000ff090c7210 */ /* 0x000fca0007ffe1ff */
[----:B------:R-:W-:Y:S01]  /*05f0*/  IMAD R13, R14, R12, R13 ;  /* 0x0000000c0e0d7224 */ /* 0x000fe200078e020d */
[----:B------:R-:W-:-:S04]  /*0600*/  LOP3.LUT R12, R16, R11, RZ, 0x3c, !PT ;  /* 0x0000000b100c7212 */ /* 0x000fc800078e3cff */
[----:B------:R-:W-:Y:S02]  /*0610*/  ISETP.GT.U32.AND P1, PT, R14, R13, PT ;  /* 0x0000000d0e00720c */ /* 0x000fe40003f24070 */
[----:B------:R-:W-:Y:S01]  /*0620*/  ISETP.GE.AND P2, PT, R12, RZ, PT ;  /* 0x000000ff0c00720c */ /* 0x000fe20003f46270 */
[----:B------:R-:W-:-:S04]  /*0630*/  IMAD.MOV R12, RZ, RZ, -R15 ;  /* 0x000000ffff0c7224 */ /* 0x000fc800078e0a0f */
[----:B------:R-:W-:-:S06]  /*0640*/  IMAD R10, R10, R12, R3 ;  /* 0x0000000c0a0a7224 */ /* 0x000fcc00078e0203 */
[----:B------:R-:W-:Y:S01]  /*0650*/  @!P1 IMAD.IADD R13, R13, 0x1, -R14 ;  /* 0x000000010d0d9824 */ /* 0x000fe200078e0a0e */
[----:B------:R-:W-:Y:S02]  /*0660*/  @!P1 IADD3 R9, PT, PT, R9, 0x1, RZ ;  /* 0x0000000109099810 */ /* 0x000fe40007ffe0ff */
[----:B------:R-:W-:Y:S02]  /*0670*/  ISETP.NE.AND P1, PT, R11, RZ, PT ;  /* 0x000000ff0b00720c */ /* 0x000fe40003f25270 */
[----:B------:R-:W-:Y:S01]  /*0680*/  ISETP.GE.U32.AND P0, PT, R13, R14, PT ;  /* 0x0000000e0d00720c */ /* 0x000fe20003f06070 */
[----:B------:R-:W-:-:S04]  /*0690*/  IMAD.MOV R13, RZ, RZ, -R16 ;  /* 0x000000ffff0d7224 */ /* 0x000fc800078e0a10 */
[----:B------:R-:W-:Y:S01]  /*06a0*/  IMAD R13, R0, R13, R15 ;  /* 0x0000000d000d7224 */ /* 0x000fe200078e020f */
[----:B------:R-:W-:-:S03]  /*06b0*/  MOV R0, RZ ;  /* 0x000000ff00007202 */ /* 0x000fc60000000f00 */
[----:B--2---:R-:W-:-:S04]  /*06c0*/  VIADD R12, R13, UR8 ;  /* 0x000000080d0c7c36 */ /* 0x004fc80008000000 */
[----:B------:R-:W-:-:S05]  /*06d0*/  @P0 VIADD R9, R9, 0x1 ;  /* 0x0000000109090836 */ /* 0x000fca0000000000 */
[----:B------:R-:W-:Y:S02]  /*06e0*/  @!P2 IADD3 R9, PT, PT, -R9, RZ, RZ ;  /* 0x000000ff0909a210 */ /* 0x000fe40007ffe1ff */
[----:B------:R-:W-:-:S04]  /*06f0*/  @!P1 LOP3.LUT R9, RZ, R11, RZ, 0x33, !PT ;  /* 0x0000000bff099212 */ /* 0x000fc800078e33ff */
[----:B------:R-:W-:-:S05]  /*0700*/  IADD3 R14, PT, PT, -R9, RZ, RZ ;  /* 0x000000ff090e7210 */ /* 0x000fca0007ffe1ff */
[----:B------:R-:W-:-:S04]  /*0710*/  IMAD R11, R11, R14, R16 ;  /* 0x0000000e0b0b7224 */ /* 0x000fc800078e0210 */
[----:B------:R-:W-:Y:S01]  /*0720*/  IMAD R11, R11, UR10, RZ ;  /* 0x0000000a0b0b7c24 */ /* 0x000fe2000f8e02ff */
[----:B------:R-:W-:Y:S06]  /*0730*/  BRA.U !UP0, `(.L_x_1) ;  /* 0x0000000508d47547 */ /* 0x000fec000b800000 */
[----:B------:R-:W0:Y:S01]  /*0740*/  LDC.64 R14, c[0x0][0x390] ;  /* 0x0000e400ff0e7b82 */ /* 0x000e220000000a00 */
[----:B------:R-:W-:Y:S01]  /*0750*/  MOV R16, UR4 ;  /* 0x0000000400107c02 */ /* 0x000fe20008000f00 */
[----:B------:R-:W-:Y:S01]  /*0760*/  IMAD.U32 R17, RZ, RZ, UR5 ;  /* 0x00000005ff117e24 */ /* 0x000fe2000f8e00ff */
[----:B------:R-:W-:Y:S01]  /*0770*/  MOV R0, R7 ;  /* 0x0000000700007202 */ /* 0x000fe20000000f00 */
[----:B------:R-:W-:Y:S02]  /*0780*/  IMAD.MOV.U32 R13, RZ, RZ, R11 ;  /* 0x000000ffff0d7224 */ /* 0x000fe400078e000b */
[----:B0-----:R-:W-:-:S03]  /*0790*/  IMAD.WIDE R14, R11, 0x4, R14 ;  /* 0x000000040b0e7825 */ /* 0x001fc600078e020e */
[----:B------:R-:W-:-:S04]  /*07a0*/  IADD3 R22, P0, PT, R14, 0x10, RZ ;  /* 0x000000100e167810 */ /* 0x000fc80007f1e0ff */
[----:B------:R-:W-:-:S09]  /*07b0*/  IADD3.X R23, PT, PT, RZ, R15, RZ, P0, !PT ;  /* 0x0000000fff177210 */ /* 0x000fd200007fe4ff */
.L_x_2:
[----:B------:R-:W2:Y:S02]  /*07c0*/  LDG.E R15, desc[UR6][R16.64+-0x10] ;  /* 0xfffff006100f7981 */ /* 0x000ea4000c1e1900 */
[----:B--2---:R-:W-:-:S05]  /*07d0*/  IMAD.IADD R25, R10, 0x1, -R15 ;  /* 0x000000010a197824 */ /* 0x004fca00078e0a0f */
[----:B------:R-:W-:-:S04]  /*07e0*/  ISETP.GE.AND P0, PT, R25, UR9, PT ;  /* 0x0000000919007c0c */ /* 0x000fc8000bf06270 */
[----:B------:R-:W-:-:S13]  /*07f0*/  ISETP.LT.OR P0, PT, R25, RZ, P0 ;  /* 0x000000ff1900720c */ /* 0x000fda0000701670 */
[----:B0-----:R-:W0:Y:S08]  /*0800*/  @!P0 LDC.64 R14, c[0x0][0x390] ;  /* 0x0000e400ff0e8b82 */ /* 0x001e300000000a00 */
[----:B------:R-:W1:Y:S01]  /*0810*/  @!P0 LDC.64 R18, c[0x0][0x380] ;  /* 0x0000e000ff128b82 */ /* 0x000e620000000a00 */
[----:B0-----:R-:W-:-:S07]  /*0820*/  @!P0 IMAD.WIDE R20, R13, 0x4, R14 ;  /* 0x000000040d148825 */ /* 0x001fce00078e020e */
[----:B------:R-:W0:Y:S01]  /*0830*/  @!P0 LDC.64 R14, c[0x0][0x3b0] ;  /* 0x0000ec00ff0e8b82 */ /* 0x000e220000000a00 */
[----:B------:R-:W0:Y:S02]  /*0840*/  @!P0 LDG.E R20, desc[UR6][R20.64] ;  /* 0x0000000614148981 */ /* 0x000e24000c1e1900 */
[----:B0-----:R-:W-:-:S04]  /*0850*/  @!P0 IMAD R14, R9, R14, R20 ;  /* 0x0000000e090e8224 */ /* 0x001fc800078e0214 */
[----:B------:R-:W-:-:S04]  /*0860*/  @!P0 IMAD R14, R14, R15, R12 ;  /* 0x0000000f0e0e8224 */ /* 0x000fc800078e020c */
[----:B------:R-:W-:-:S04]  /*0870*/  @!P0 IMAD R15, R14, UR9, R25 ;  /* 0x000000090e0f8c24 */ /* 0x000fc8000f8e0219 */
[----:B-1----:R-:W-:-:S05]  /*0880*/  @!P0 IMAD.WIDE R18, R15, 0x4, R18 ;  /* 0x000000040f128825 */ /* 0x002fca00078e0212 */
[----:B-----5:R0:W-:Y:S04]  /*0890*/  @!P0 STG.E desc[UR6][R18.64], R8 ;  /* 0x0000000812008986 */ /* 0x0201e8000c101906 */
[----:B------:R-:W2:Y:S01]  /*08a0*/  LDG.E R15, desc[UR6][R16.64+-0xc] ;  /* 0xfffff406100f7981 */ /* 0x000ea2000c1e1900 */
[----:B0-----:R-:W-:Y:S01]  /*08b0*/  IMAD.MOV.U32 R18, RZ, RZ, R22 ;  /* 0x000000ffff127224 */ /* 0x001fe200078e0016 */
[----:B------:R-:W-:Y:S02]  /*08c0*/  MOV R19, R23 ;  /* 0x0000001700137202 */ /* 0x000fe40000000f00 */
[----:B--2---:R-:W-:-:S04]  /*08d0*/  IADD3 R25, PT, PT, R10, -R15, RZ ;  /* 0x8000000f0a197210 */ /* 0x004fc80007ffe0ff */
[----:B------:R-:W-:-:S04]  /*08e0*/  ISETP.GE.AND P0, PT, R25, UR9, PT ;  /* 0x0000000919007c0c */ /* 0x000fc8000bf06270 */
[----:B------:R-:W-:-:S13]  /*08f0*/  ISETP.LT.OR P0, PT, R25, RZ, P0 ;  /* 0x000000ff1900720c */ /* 0x000fda0000701670 */
[----:B------:R-:W2:Y:S01]  /*0900*/  @!P0 LDG.E R22, desc[UR6][R18.64+-0xc] ;  /* 0xfffff40612168981 */ /* 0x000ea2000c1e1900 */
[----:B------:R-:W2:Y:S08]  /*0910*/  @!P0 LDC.64 R14, c[0x0][0x3b0] ;  /* 0x0000ec00ff0e8b82 */ /* 0x000eb00000000a00 */
[----:B------:R-:W0:Y:S01]  /*0920*/  @!P0 LDC.64 R20, c[0x0][0x380] ;  /* 0x0000e000ff148b82 */ /* 0x000e220000000a00 */
[----:B--2---:R-:W-:-:S04]  /*0930*/  @!P0 IMAD R14, R9, R14, R22 ;  /* 0x0000000e090e8224 */ /* 0x004fc800078e0216 */
[----:B------:R-:W-:-:S04]  /*0940*/  @!P0 IMAD R14, R14, R15, R12 ;  /* 0x0000000f0e0e8224 */ /* 0x000fc800078e020c */
[----:B------:R-:W-:-:S04]  /*0950*/  @!P0 IMAD R23, R14, UR9, R25 ;  /* 0x000000090e178c24 */ /* 0x000fc8000f8e0219 */
[----:B0-----:R-:W-:-:S05]  /*0960*/  @!P0 IMAD.WIDE R22, R23, 0x4, R20 ;  /* 0x0000000417168825 */ /* 0x001fca00078e0214 */
[----:B------:R0:W-:Y:S04]  /*0970*/  @!P0 STG.E desc[UR6][R22.64], R8 ;  /* 0x0000000816008986 */ /* 0x0001e8000c101906 */
[----:B------:R-:W2:Y:S02]  /*0980*/  LDG.E R15, desc[UR6][R16.64+-0x8] ;  /* 0xfffff806100f7981 */ /* 0x000ea4000c1e1900 */
[----:B--2---:R-:W-:-:S05]  /*0990*/  IMAD.IADD R25, R10, 0x1, -R15 ;  /* 0x000000010a197824 */ /* 0x004fca00078e0a0f */
        /* <DEDUP_REMOVED lines=63> */
[----:B------:R-:W2:Y:S01]  /*0d90*/  @!P0 LDC.64 R14, c[0x0][0x3b0] ;  /* 0x0000ec00ff0e8b82 */ /* 0x000ea20000000a00 */
[----:B------:R-:W-:Y:S01]  /*0da0*/  VIADD R0, R0, 0x8 ;  /* 0x0000000800007836 */ /* 0x000fe20000000000 */
[----:B0-----:R-:W-:Y:S02]  /*0db0*/  IADD3 R22, P1, PT, R18, 0x20, RZ ;  /* 0x0000002012167810 */ /* 0x001fe40007f3e0ff */
[----:B------:R-:W-:Y:S02]  /*0dc0*/  IADD3 R13, PT, PT, R13, 0x8, RZ ;  /* 0x000000080d0d7810 */ /* 0x000fe40007ffe0ff */
[----:B------:R-:W-:Y:S01]  /*0dd0*/  ISETP.NE.AND P2, PT, R0, RZ, PT ;  /* 0x000000ff0000720c */ /* 0x000fe20003f45270 */
[----:B------:R-:W-:Y:S01]  /*0de0*/  IMAD.X R23, RZ, RZ, R19, P1 ;  /* 0x000000ffff177224 */ /* 0x000fe200008e0613 */
[----:B------:R-:W0:Y:S01]  /*0df0*/  @!P0 LDC.64 R20, c[0x0][0x380] ;  /* 0x0000e000ff148b82 */ /* 0x000e220000000a00 */
[----:B--2---:R-:W-:-:S04]  /*0e00*/  @!P0 IMAD R14, R9, R14, R24 ;  /* 0x0000000e090e8224 */ /* 0x004fc800078e0218 */
[----:B------:R-:W-:-:S04]  /*0e10*/  @!P0 IMAD R14, R14, R15, R12 ;  /* 0x0000000f0e0e8224 */ /* 0x000fc800078e020c */
[----:B------:R-:W-:-:S04]  /*0e20*/  @!P0 IMAD R15, R14, UR9, R25 ;  /* 0x000000090e0f8c24 */ /* 0x000fc8000f8e0219 */
[----:B0-----:R-:W-:-:S05]  /*0e30*/  @!P0 IMAD.WIDE R20, R15, 0x4, R20 ;  /* 0x000000040f148825 */ /* 0x001fca00078e0214 */
[----:B------:R0:W-:Y:S01]  /*0e40*/  @!P0 STG.E desc[UR6][R20.64], R8 ;  /* 0x0000000814008986 */ /* 0x0001e2000c101906 */
[----:B------:R-:W-:-:S04]  /*0e50*/  IADD3 R16, P0, PT, R16, 0x20, RZ ;  /* 0x0000002010107810 */ /* 0x000fc80007f1e0ff */
[----:B------:R-:W-:Y:S01]  /*0e60*/  IADD3.X R17, PT, PT, RZ, R17, RZ, P0, !PT ;  /* 0x00000011ff117210 */ /* 0x000fe200007fe4ff */
[----:B------:R-:W-:Y:S08]  /*0e70*/  @P2 BRA `(.L_x_2) ;  /* 0xfffffff800502947 */ /* 0x000ff0000383ffff */
[----:B------:R-:W-:-:S07]  /*0e80*/  IMAD.MOV.U32 R0, RZ, RZ, R4 ;  /* 0x000000ffff007224 */ /* 0x000fce00078e0004 */
.L_x_1:
[----:B------:R-:W-:-:S13]  /*0e90*/  ISETP.NE.AND P0, PT, R5, RZ, PT ;  /* 0x000000ff0500720c */ /* 0x000fda0003f05270 */
[----:B------:R-:W-:Y:S05]  /*0ea0*/  @!P0 BRA `(.L_x_3) ;  /* 0x0000000800108947 */ /* 0x000fea0003800000 */
[----:B------:R-:W-:-:S04]  /*0eb0*/  IADD3 R13, PT, PT, R5, -0x1, RZ ;  /* 0xffffffff050d7810 */ /* 0x000fc80007ffe0ff */
[----:B------:R-:W-:-:S13]  /*0ec0*/  ISETP.GE.U32.AND P0, PT, R13, 0x3, PT ;  /* 0x000000030d00780c */ /* 0x000fda0003f06070 */
[----:B------:R-:W-:Y:S05]  /*0ed0*/  @!P0 BRA `(.L_x_4) ;  /* 0x0000000000fc8947 */ /* 0x000fea0003800000 */
[----:B0-----:R-:W0:Y:S01]  /*0ee0*/  LDC.64 R20, c[0x0][0x398] ;  /* 0x0000e600ff147b82 */ /* 0x001e220000000a00 */
[----:B------:R-:W1:Y:S07]  /*0ef0*/  LDCU.64 UR10, c[0x0][0x390] ;  /* 0x00007200ff0a77ac */ /* 0x000e6e0008000a00 */
[----:B------:R-:W2:Y:S01]  /*0f00*/  LDC R13, c[0x0][0x3b8] ;  /* 0x0000ee00ff0d7b82 */ /* 0x000ea20000000800 */
[----:B0-----:R-:W-:-:S05]  /*0f10*/  IMAD.WIDE.U32 R20, R0, 0x4, R20 ;  /* 0x0000000400147825 */ /* 0x001fca00078e0014 */
[----:B------:R-:W3:Y:S02]  /*0f20*/  LDG.E R15, desc[UR6][R20.64] ;  /* 0x00000006140f7981 */ /* 0x000ee4000c1e1900 */
[----:B---3--:R-:W-:-:S05]  /*0f30*/  IMAD.IADD R22, R10, 0x1, -R15 ;  /* 0x000000010a167824 */ /* 0x008fca00078e0a0f */
[----:B--2---:R-:W-:-:S04]  /*0f40*/  ISETP.GE.AND P0, PT, R22, R13, PT ;  /* 0x0000000d1600720c */ /* 0x004fc80003f06270 */
[----:B------:R-:W-:-:S13]  /*0f50*/  ISETP.LT.OR P0, PT, R22, RZ, P0 ;  /* 0x000000ff1600720c */ /* 0x000fda0000701670 */
[----:B------:R-:W0:Y:S01]  /*0f60*/  @!P0 LDC.64 R14, c[0x0][0x390] ;  /* 0x0000e400ff0e8b82 */ /* 0x000e220000000a00 */
[----:B------:R-:W-:-:S07]  /*0f70*/  @!P0 IADD3 R19, PT, PT, R11, R0, RZ ;  /* 0x000000000b138210 */ /* 0x000fce0007ffe0ff */
[----:B------:R-:W2:Y:S01]  /*0f80*/  @!P0 LDC.64 R16, c[0x0][0x380] ;  /* 0x0000e000ff108b82 */ /* 0x000ea20000000a00 */
[----:B0-----:R-:W-:-:S07]  /*0f90*/  @!P0 IMAD.WIDE R18, R19, 0x4, R14 ;  /* 0x0000000413128825 */ /* 0x001fce00078e020e */
[----:B------:R-:W0:Y:S01]  /*0fa0*/  @!P0 LDC.64 R14, c[0x0][0x3b0] ;  /* 0x0000ec00ff0e8b82 */ /* 0x000e220000000a00 */
[----:B------:R-:W0:Y:S02]  /*0fb0*/  @!P0 LDG.E R18, desc[UR6][R18.64] ;  /* 0x0000000612128981 */ /* 0x000e24000c1e1900 */
[----:B0-----:R-:W-:-:S04]  /*0fc0*/  @!P0 IMAD R14, R9, R14, R18 ;  /* 0x0000000e090e8224 */ /* 0x001fc800078e0212 */
[----:B------:R-:W-:-:S04]  /*0fd0*/  @!P0 IMAD R14, R14, R15, R12 ;  /* 0x0000000f0e0e8224 */ /* 0x000fc800078e020c */
[----:B------:R-:W-:-:S04]  /*0fe0*/  @!P0 IMAD R15, R14, R13, R22 ;  /* 0x0000000d0e0f8224 */ /* 0x000fc800078e0216 */
[----:B--2---:R-:W-:-:S05]  /*0ff0*/  @!P0 IMAD.WIDE R16, R15, 0x4, R16 ;  /* 0x000000040f108825 */ /* 0x004fca00078e0210 */
[----:B-----5:R0:W-:Y:S04]  /*1000*/  @!P0 STG.E desc[UR6][R16.64], R8 ;  /* 0x0000000810008986 */ /* 0x0201e8000c101906 */
[----:B------:R-:W2:Y:S02]  /*1010*/  LDG.E R15, desc[UR6][R20.64+0x4] ;  /* 0x00000406140f7981 */ /* 0x000ea4000c1e1900 */
[----:B--2---:R-:W-:Y:S01]  /*1020*/  IMAD.IADD R24, R10, 0x1, -R15 ;  /* 0x000000010a187824 */ /* 0x004fe200078e0a0f */
[----:B------:R-:W-:-:S04]  /*1030*/  IADD3 R15, P1, PT, R11, R0, RZ ;  /* 0x000000000b0f7210 */ /* 0x000fc80007f3e0ff */
[C---:B------:R-:W-:Y:S02]  /*1040*/  ISETP.GE.AND P0, PT, R24.reuse, R13, PT ;  /* 0x0000000d1800720c */ /* 0x040fe40003f06270 */
[----:B------:R-:W-:Y:S02]  /*1050*/  LEA.HI.X.SX32 R18, R11, RZ, 0x1, P1 ;  /* 0x000000ff0b127211 */ /* 0x000fe400008f0eff */
[----:B------:R-:W-:Y:S02]  /*1060*/  ISETP.LT.OR P0, PT, R24, RZ, P0 ;  /* 0x000000ff1800720c */ /* 0x000fe40000701670 */
[----:B-1----:R-:W-:-:S04]  /*1070*/  LEA R14, P1, R15, UR10, 0x2 ;  /* 0x0000000a0f0e7c11 */ /* 0x002fc8000f8210ff */
[----:B------:R-:W-:-:S07]  /*1080*/  LEA.HI.X R15, R15, UR11, R18, 0x2, P1 ;  /* 0x0000000b0f0f7c11 */ /* 0x000fce00088f1412 */
[----:B------:R-:W2:Y:S01]  /*1090*/  @!P0 LDG.E R22, desc[UR6][R14.64+0x4] ;  /* 0x000004060e168981 */ /* 0x000ea2000c1e1900 */
[----:B0-----:R-:W2:Y:S08]  /*10a0*/  @!P0 LDC.64 R16, c[0x0][0x3b0] ;  /* 0x0000ec00ff108b82 */ /* 0x001eb00000000a00 */
[----:B------:R-:W0:Y:S01]  /*10b0*/  @!P0 LDC.64 R18, c[0x0][0x380] ;  /* 0x0000e000ff128b82 */ /* 0x000e220000000a00 */
[----:B--2---:R-:W-:-:S04]  /*10c0*/  @!P0 IMAD R16, R9, R16, R22 ;  /* 0x0000001009108224 */ /* 0x004fc800078e0216 */
[----:B------:R-:W-:-:S04]  /*10d0*/  @!P0 IMAD R16, R16, R17, R12 ;  /* 0x0000001110108224 */ /* 0x000fc800078e020c */
[----:B------:R-:W-:-:S04]  /*10e0*/  @!P0 IMAD R23, R16, R13, R24 ;  /* 0x0000000d10178224 */ /* 0x000fc800078e0218 */
[----:B0-----:R-:W-:-:S05]  /*10f0*/  @!P0 IMAD.WIDE R22, R23, 0x4, R18 ;  /* 0x0000000417168825 */ /* 0x001fca00078e0212 */
[----:B------:R0:W-:Y:S04]  /*1100*/  @!P0 STG.E desc[UR6][R22.64], R8 ;  /* 0x0000000816008986 */ /* 0x0001e8000c101906 */
[----:B------:R-:W2:Y:S02]  /*1110*/  LDG.E R17, desc[UR6][R20.64+0x8] ;  /* 0x0000080614117981 */ /* 0x000ea4000c1e1900 */
[----:B--2---:R-:W-:-:S04]  /*1120*/  IADD3 R26, PT, PT, R10, -R17, RZ ;  /* 0x800000110a1a7210 */ /* 0x004fc80007ffe0ff */
[----:B------:R-:W-:-:S04]  /*1130*/  ISETP.GE.AND P0, PT, R26, R13, PT ;  /* 0x0000000d1a00720c */ /* 0x000fc80003f06270 */
[----:B------:R-:W-:-:S13]  /*1140*/  ISETP.LT.OR P0, PT, R26, RZ, P0 ;  /* 0x000000ff1a00720c */ /* 0x000fda0000701670 */
[----:B------:R-:W2:Y:S01]  /*1150*/  @!P0 LDG.E R24, desc[UR6][R14.64+0x8] ;  /* 0x000008060e188981 */ /* 0x000ea2000c1e1900 */
[----:B------:R-:W2:Y:S08]  /*1160*/  @!P0 LDC.64 R16, c[0x0][0x3b0] ;  /* 0x0000ec00ff108b82 */ /* 0x000eb00000000a00 */
[----:B------:R-:W1:Y:S01]  /*1170*/  @!P0 LDC.64 R18, c[0x0][0x380] ;  /* 0x0000e000ff128b82 */ /* 0x000e620000000a00 */
[----:B--2---:R-:W-:-:S04]  /*1180*/  @!P0 IMAD R16, R9, R16, R24 ;  /* 0x0000001009108224 */ /* 0x004fc800078e0218 */
[----:B------:R-:W-:-:S04]  /*1190*/  @!P0 IMAD R16, R16, R17, R12 ;  /* 0x0000001110108224 */ /* 0x000fc800078e020c */
[----:B------:R-:W-:-:S04]  /*11a0*/  @!P0 IMAD R17, R16, R13, R26 ;  /* 0x0000000d10118224 */ /* 0x000fc800078e021a */
[----:B-1----:R-:W-:-:S05]  /*11b0*/  @!P0 IMAD.WIDE R18, R17, 0x4, R18 ;  /* 0x0000000411128825 */ /* 0x002fca00078e0212 */
[----:B------:R1:W-:Y:S04]  /*11c0*/  @!P0 STG.E desc[UR6][R18.64], R8 ;  /* 0x0000000812008986 */ /* 0x0003e8000c101906 */
[----:B------:R-:W0:Y:S01]  /*11d0*/  LDG.E R21, desc[UR6][R20.64+0xc] ;  /* 0x00000c0614157981 */ /* 0x000e22000c1e1900 */
[----:B------:R-:W-:Y:S01]  /*11e0*/  BSSY.RECONVERGENT B0, `(.L_x_5) ;  /* 0x000000d000007945 */ /* 0x000fe20003800200 */
[----:B0-----:R-:W-:-:S05]  /*11f0*/  IMAD.IADD R22, R10, 0x1, -R21 ;  /* 0x000000010a167824 */ /* 0x001fca00078e0a15 */
[----:B------:R-:W-:-:S04]  /*1200*/  ISETP.GE.AND P0, PT, R22, R13, PT ;  /* 0x0000000d1600720c */ /* 0x000fc80003f06270 */
[----:B------:R-:W-:-:S13]  /*1210*/  ISETP.LT.OR P0, PT, R22, RZ, P0 ;  /* 0x000000ff1600720c */ /* 0x000fda0000701670 */
[----:B-1----:R-:W-:Y:S05]  /*1220*/  @P0 BRA `(.L_x_6) ;  /* 0x0000000000200947 */ /* 0x002fea0003800000 */
[----:B------:R-:W2:Y:S01]  /*1230*/  LDG.E R14, desc[UR6][R14.64+0xc] ;  /* 0x00000c060e0e7981 */ /* 0x000ea2000c1e1900 */
[----:B------:R-:W2:Y:S01]  /*1240*/  LDCU.64 UR10, c[0x0][0x3b0] ;  /* 0x00007600ff0a77ac */ /* 0x000ea20008000a00 */
[----:B------:R-:W0:Y:S01]  /*1250*/  LDC.64 R16, c[0x0][0x380] ;  /* 0x0000e000ff107b82 */ /* 0x000e220000000a00 */
[----:B--2---:R-:W-:-:S04]  /*1260*/  IMAD R19, R9, UR10, R14 ;  /* 0x0000000a09137c24 */ /* 0x004fc8000f8e020e */
[----:B------:R-:W-:-:S04]  /*1270*/  IMAD R18, R19, UR11, R12 ;  /* 0x0000000b13127c24 */ /* 0x000fc8000f8e020c */
[----:B------:R-:W-:-:S04]  /*1280*/  IMAD R13, R18, R13, R22 ;  /* 0x0000000d120d7224 */ /* 0x000fc800078e0216 */
[----:B0-----:R-:W-:-:S05]  /*1290*/  IMAD.WIDE R16, R13, 0x4, R16 ;  /* 0x000000040d107825 */ /* 0x001fca00078e0210 */
[----:B------:R0:W-:Y:S02]  /*12a0*/  STG.E desc[UR6][R16.64], R8 ;  /* 0x0000000810007986 */ /* 0x0001e4000c101906 */
.L_x_6:
[----:B------:R-:W-:Y:S05]  /*12b0*/  BSYNC.RECONVERGENT B0 ;  /* 0x0000000000007941 */ /* 0x000fea0003800200 */
.L_x_5:
[----:B------:R-:W-:-:S07]  /*12c0*/  IADD3 R0, PT, PT, R0, 0x4, RZ ;  /* 0x0000000400007810 */ /* 0x000fce0007ffe0ff */
.L_x_4:
[----:B------:R-:W-:Y:S01]  /*12d0*/  ISETP.NE.AND P0, PT, R6, RZ, PT ;  /* 0x000000ff0600720c */ /* 0x000fe20003f05270 */
[----:B------:R-:W-:-:S12]  /*12e0*/  BSSY.RECONVERGENT B0, `(.L_x_3) ;  /* 0x0000040000007945 */ /* 0x000fd80003800200 */
[----:B------:R-:W-:Y:S05]  /*12f0*/  @!P0 BRA `(.L_x_7) ;  /* 0x0000000000f88947 */ /* 0x000fea0003800000 */
[----:B------:R-:W1:Y:S01]  /*1300*/  LDCU UR8, c[0x0][0x3a4] ;  /* 0x00007480ff0877ac */ /* 0x000e620008000800 */
[----:B------:R-:W-:Y:S01]  /*1310*/  ISETP.NE.AND P0, PT, R6, 0x1, PT ;  /* 0x000000010600780c */ /* 0x000fe20003f05270 */
[----:B-1----:R-:W-:-:S12]  /*1320*/  ULOP3.LUT UP0, URZ, UR8, 0x1, URZ, 0xc0, !UPT ;  /* 0x0000000108ff7892 */ /* 0x002fd8000f80c0ff */
[----:B------:R-:W-:Y:S05]  /*1330*/  @!P0 BRA `(.L_x_8) ;  /* 0x0000000000908947 */ /* 0x000fea0003800000 */
[----:B------:R-:W1:Y:S01]  /*1340*/  LDC.64 R18, c[0x0][0x398] ;  /* 0x0000e600ff127b82 */ /* 0x000e620000000a00 */
[----:B------:R-:W2:Y:S01]  /*1350*/  LDCU UR8, c[0x0][0x3b8] ;  /* 0x00007700ff0877ac */ /* 0x000ea20008000800 */
[----:B-1----:R-:W-:-:S05]  /*1360*/  IMAD.WIDE.U32 R18, R0, 0x4, R18 ;  /* 0x0000000400127825 */ /* 0x002fca00078e0012 */
[----:B------:R-:W3:Y:S02]  /*1370*/  LDG.E R13, desc[UR6][R18.64] ;  /* 0x00000006120d7981 */ /* 0x000ee4000c1e1900 */
[----:B---3--:R-:W-:-:S05]  /*1380*/  IMAD.IADD R13, R10, 0x1, -R13 ;  /* 0x000000010a0d7824 */ /* 0x008fca00078e0a0d */
[----:B--2---:R-:W-:-:S04]  /*1390*/  ISETP.GE.AND P0, PT, R13, UR8, PT ;  /* 0x000000080d007c0c */ /* 0x004fc8000bf06270 */
[----:B------:R-:W-:-:S13]  /*13a0*/  ISETP.LT.OR P0, PT, R13, RZ, P0 ;  /* 0x000000ff0d00720c */ /* 0x000fda0000701670 */
[----:B------:R-:W1:Y:S01]  /*13b0*/  @!P0 LDC.64 R14, c[0x0][0x390] ;  /* 0x0000e400ff0e8b82 */ /* 0x000e620000000a00 */
[----:B0-----:R-:W-:-:S07]  /*13c0*/  @!P0 IADD3 R21, PT, PT, R11, R0, RZ ;  /* 0x000000000b158210 */ /* 0x001fce0007ffe0ff */
[----:B------:R-:W0:Y:S01]  /*13d0*/  @!P0 LDC.64 R16, c[0x0][0x380] ;  /* 0x0000e000ff108b82 */ /* 0x000e220000000a00 */
[----:B-1----:R-:W-:-:S07]  /*13e0*/  @!P0 IMAD.WIDE R20, R21, 0x4, R14 ;  /* 0x0000000415148825 */ /* 0x002fce00078e020e */
[----:B------:R-:W1:Y:S01]  /*13f0*/  @!P0 LDC.64 R14, c[0x0][0x3b0] ;  /* 0x0000ec00ff0e8b82 */ /* 0x000e620000000a00 */
[----:B------:R-:W1:Y:S02]  /*1400*/  @!P0 LDG.E R20, desc[UR6][R20.64] ;  /* 0x0000000614148981 */ /* 0x000e64000c1e1900 */
[----:B-1----:R-:W-:-:S04]  /*1410*/  @!P0 IMAD R14, R9, R14, R20 ;  /* 0x0000000e090e8224 */ /* 0x002fc800078e0214 */
[----:B------:R-:W-:-:S04]  /*1420*/  @!P0 IMAD R14, R14, R15, R12 ;  /* 0x0000000f0e0e8224 */ /* 0x000fc800078e020c */
[----:B------:R-:W-:-:S04]  /*1430*/  @!P0 IMAD R13, R14, UR8, R13 ;  /* 0x000000080e0d8c24 */ /* 0x000fc8000f8e020d */
[----:B0-----:R-:W-:-:S05]  /*1440*/  @!P0 IMAD.WIDE R16, R13, 0x4, R16 ;  /* 0x000000040d108825 */ /* 0x001fca00078e0210 */
[----:B-----5:R0:W-:Y:S04]  /*1450*/  @!P0 STG.E desc[UR6][R16.64], R8 ;  /* 0x0000000810008986 */ /* 0x0201e8000c101906 */
[----:B------:R-:W2:Y:S02]  /*1460*/  LDG.E R19, desc[UR6][R18.64+0x4] ;  /* 0x0000040612137981 */ /* 0x000ea4000c1e1900 */
[----:B--2---:R-:W-:-:S05]  /*1470*/  IMAD.IADD R13, R10, 0x1, -R19 ;  /* 0x000000010a0d7824 */ /* 0x004fca00078e0a13 */
[----:B------:R-:W-:-:S04]  /*1480*/  ISETP.GE.AND P0, PT, R13, UR8, PT ;  /* 0x000000080d007c0c */ /* 0x000fc8000bf06270 */
[----:B------:R-:W-:-:S13]  /*1490*/  ISETP.LT.OR P0, PT, R13, RZ, P0 ;  /* 0x000000ff0d00720c */ /* 0x000fda0000701670 */
[----:B------:R-:W1:Y:S01]  /*14a0*/  @!P0 LDC.64 R14, c[0x0][0x390] ;  /* 0x0000e400ff0e8b82 */ /* 0x000e620000000a00 */
[----:B------:R-:W-:-:S04]  /*14b0*/  @!P0 IADD3 R21, P1, PT, R11, R0, RZ ;  /* 0x000000000b158210 */ /* 0x000fc80007f3e0ff */
[----:B------:R-:W-:-:S03]  /*14c0*/  @!P0 LEA.HI.X.SX32 R22, R11, RZ, 0x1, P1 ;  /* 0x000000ff0b168211 */ /* 0x000fc600008f0eff */
[----:B0-----:R-:W0:Y:S01]  /*14d0*/  @!P0 LDC.64 R16, c[0x0][0x380] ;  /* 0x0000e000ff108b82 */ /* 0x001e220000000a00 */
[----:B-1----:R-:W-:-:S04]  /*14e0*/  @!P0 LEA R20, P1, R21, R14, 0x2 ;  /* 0x0000000e15148211 */ /* 0x002fc800078210ff */
[----:B------:R-:W-:-:S03]  /*14f0*/  @!P0 LEA.HI.X R21, R21, R15, R22, 0x2, P1 ;  /* 0x0000000f15158211 */ /* 0x000fc600008f1416 */
[----:B------:R-:W1:Y:S02]  /*1500*/  @!P0 LDC.64 R14, c[0x0][0x3b0] ;  /* 0x0000ec00ff0e8b82 */ /* 0x000e640000000a00 */
[----:B------:R-:W1:Y:S01]  /*1510*/  @!P0 LDG.E R20, desc[UR6][R20.64+0x4] ;  /* 0x0000040614148981 */ /* 0x000e62000c1e1900 */
[----:B------:R-:W-:Y:S01]  /*1520*/  IADD3 R0, PT, PT, R0, 0x2, RZ ;  /* 0x0000000200007810 */ /* 0x000fe20007ffe0ff */
[----:B-1----:R-:W-:-:S04]  /*1530*/  @!P0 IMAD R14, R9, R14, R20 ;  /* 0x0000000e090e8224 */ /* 0x002fc800078e0214 */
[----:B------:R-:W-:-:S04]  /*1540*/  @!P0 IMAD R14, R14, R15, R12 ;  /* 0x0000000f0e0e8224 */ /* 0x000fc800078e020c */
[----:B------:R-:W-:-:S04]  /*1550*/  @!P0 IMAD R13, R14, UR8, R13 ;  /* 0x000000080e0d8c24 */ /* 0x000fc8000f8e020d */
[----:B0-----:R-:W-:-:S05]  /*1560*/  @!P0 IMAD.WIDE R16, R13, 0x4, R16 ;  /* 0x000000040d108825 */ /* 0x001fca00078e0210 */
[----:B------:R1:W-:Y:S02]  /*1570*/  @!P0 STG.E desc[UR6][R16.64], R8 ;  /* 0x0000000810008986 */ /* 0x0003e4000c101906 */
.L_x_8:
[----:B------:R-:W-:Y:S05]  /*1580*/  BRA.U !UP0, `(.L_x_7) ;  /* 0x0000000108547547 */ /* 0x000fea000b800000 */
[----:B------:R-:W2:Y:S08]  /*1590*/  LDC.64 R14, c[0x0][0x398] ;  /* 0x0000e600ff0e7b82 */ /* 0x000eb00000000a00 */
[----:B------:R-:W3:Y:S01]  /*15a0*/  LDC R13, c[0x0][0x3b8] ;  /* 0x0000ee00ff0d7b82 */ /* 0x000ee20000000800 */
[----:B--2---:R-:W-:-:S06]  /*15b0*/  IMAD.WIDE.U32 R14, R0, 0x4, R14 ;  /* 0x00000004000e7825 */ /* 0x004fcc00078e000e */
[----:B------:R-:W0:Y:S01]  /*15c0*/  LDG.E R15, desc[UR6][R14.64] ;  /* 0x000000060e0f7981 */ /* 0x000e22000c1e1900 */
[----:B------:R-:W-:Y:S01]  /*15d0*/  IADD3 R11, PT, PT, R11, R0, RZ ;  /* 0x000000000b0b7210 */ /* 0x000fe20007ffe0ff */
[----:B01----:R-:W-:-:S05]  /*15e0*/  IMAD.IADD R16, R10, 0x1, -R15 ;  /* 0x000000010a107824 */ /* 0x003fca00078e0a0f */
[----:B---3--:R-:W-:-:S04]  /*15f0*/  ISETP.GE.AND P0, PT, R16, R13, PT ;  /* 0x0000000d1000720c */ /* 0x008fc80003f06270 */
[----:B------:R-:W-:-:S13]  /*1600*/  ISETP.LT.OR P0, PT, R16, RZ, P0 ;  /* 0x000000ff1000720c */ /* 0x000fda0000701670 */
[----:B------:R-:W-:Y:S05]  /*1610*/  @P0 BRA `(.L_x_7) ;  /* 0x0000000000300947 */ /* 0x000fea0003800000 */
[----:B------:R-:W0:Y:S01]  /*1620*/  LDCU.64 UR10, c[0x0][0x390] ;  /* 0x00007200ff0a77ac */ /* 0x000e220008000a00 */
[----:B------:R-:W-:Y:S02]  /*1630*/  SHF.R.S32.HI R0, RZ, 0x1f, R11 ;  /* 0x0000001fff007819 */ /* 0x000fe4000001140b */
[----:B0-----:R-:W-:-:S04]  /*1640*/  LEA R14, P0, R11, UR10, 0x2 ;  /* 0x0000000a0b0e7c11 */ /* 0x001fc8000f8010ff */
[----:B------:R-:W-:Y:S01]  /*1650*/  LEA.HI.X R15, R11, UR11, R0, 0x2, P0 ;  /* 0x0000000b0b0f7c11 */ /* 0x000fe200080f1400 */
[----:B------:R-:W0:Y:S01]  /*1660*/  LDCU.64 UR10, c[0x0][0x3b0] ;  /* 0x00007600ff0a77ac */ /* 0x000e220008000a00 */
[----:B------:R-:W1:Y:S03]  /*1670*/  LDC.64 R10, c[0x0][0x380] ;  /* 0x0000e000ff0a7b82 */ /* 0x000e660000000a00 */
[----:B------:R-:W0:Y:S02]  /*1680*/  LDG.E R14, desc[UR6][R14.64] ;  /* 0x000000060e0e7981 */ /* 0x000e24000c1e1900 */
[----:B0-----:R-:W-:-:S04]  /*1690*/  IMAD R9, R9, UR10, R14 ;  /* 0x0000000a09097c24 */ /* 0x001fc8000f8e020e */
[----:B------:R-:W-:-:S04]  /*16a0*/  IMAD R9, R9, UR11, R12 ;  /* 0x0000000b09097c24 */ /* 0x000fc8000f8e020c */
[----:B------:R-:W-:-:S04]  /*16b0*/  IMAD R9, R9, R13, R16 ;  /* 0x0000000d09097224 */ /* 0x000fc800078e0210 */
[----:B-1----:R-:W-:-:S05]  /*16c0*/  IMAD.WIDE R10, R9, 0x4, R10 ;  /* 0x00000004090a7825 */ /* 0x002fca00078e020a */
[----:B-----5:R2:W-:Y:S02]  /*16d0*/  STG.E desc[UR6][R10.64], R8 ;  /* 0x000000080a007986 */ /* 0x0205e4000c101906 */
.L_x_7:
[----:B------:R-:W-:Y:S05]  /*16e0*/  BSYNC.RECONVERGENT B0 ;  /* 0x0000000000007941 */ /* 0x000fea0003800200 */
.L_x_3:
[----:B------:R-:W3:Y:S01]  /*16f0*/  LDCU UR8, c[0x0][0x3a8] ;  /* 0x00007500ff0877ac */ /* 0x000ee20008000800 */
[----:B------:R-:W-:-:S05]  /*1700*/  IMAD.IADD R3, R2, 0x1, R3 ;  /* 0x0000000102037824 */ /* 0x000fca00078e0203 */
[----:B---3--:R-:W-:-:S13]  /*1710*/  ISETP.GE.AND P0, PT, R3, UR8, PT ;  /* 0x0000000803007c0c */ /* 0x008fda000bf06270 */
[----:B------:R-:W-:Y:S05]  /*1720*/  @!P0 BRA `(.L_x_9) ;  /* 0xffffffe8009c8947 */ /* 0x000fea000383ffff */
[----:B------:R-:W-:Y:S05]  /*1730*/  EXIT ;  /* 0x000000000000794d */ /* 0x000fea0003800000 */
.L_x_0:
[C---:B------:R-:W-:Y:S01]  /*1740*/  LOP3.LUT R0, R6.reuse, 0x7, RZ, 0xc0, !PT ;  /* 0x0000000706007812 */ /* 0x040fe200078ec0ff */
[----:B------:R-:W0:Y:S01]  /*1750*/  LDCU UR11, c[0x0][0x3b8] ;  /* 0x00007700ff0b77ac */ /* 0x000e220008000800 */
[----:B------:R-:W-:Y:S02]  /*1760*/  LOP3.LUT R5, R6, 0x7ffffff8, RZ, 0xc0, !PT ;  /* 0x7ffffff806057812 */ /* 0x000fe400078ec0ff */
[----:B------:R-:W-:Y:S01]  /*1770*/  IADD3 R4, PT, PT, R0, -0x1, RZ ;  /* 0xffffffff00047810 */ /* 0x000fe20007ffe0ff */
[----:B------:R-:W1:Y:S03]  /*1780*/  LDCU UR10, c[0x0][0x3b0] ;  /* 0x00007600ff0a77ac */ /* 0x000e660008000800 */
[----:B------:R-:W-:Y:S01]  /*1790*/  ISETP.GE.U32.AND P1, PT, R4, 0x3, PT ;  /* 0x000000030400780c */ /* 0x000fe20003f26070 */
[----:B------:R-:W2:Y:S01]  /*17a0*/  LDCU.64 UR8, c[0x0][0x390] ;  /* 0x00007200ff0877ac */ /* 0x000ea20008000a00 */
[----:B------:R-:W-:-:S11]  /*17b0*/  LOP3.LUT R4, R6, 0x3, RZ, 0xc0, !PT ;  /* 0x0000000306047812 */ /* 0x000fd600078ec0ff */
.L_x_20:
[----:B---3--:R-:W3:Y:S01]  /*17c0*/  LDC R8, c[0x0][0x3c4] ;  /* 0x0000f100ff087b82 */ /* 0x008ee20000000800 */
[----:B------:R-:W4:Y:S01]  /*17d0*/  LDCU UR4, c[0x0][0x3a4] ;  /* 0x00007480ff0477ac */ /* 0x000f220008000800 */
[----:B0-----:R-:W0:Y:S06]  /*17e0*/  LDCU UR5, c[0x0][0x3a0] ;  /* 0x00007400ff0577ac */ /* 0x001e2c0008000800 */
[----:B-1---5:R-:W1:Y:S08]  /*17f0*/  LDC.64 R6, c[0x0][0x388] ;  /* 0x0000e200ff067b82 */ /* 0x022e700000000a00 */
[----:B--2---:R-:W2:Y:S01]  /*1800*/  LDC R9, c[0x0][0x3c0] ;  /* 0x0000f000ff097b82 */ /* 0x004ea20000000800 */
[----:B---3--:R-:W-:-:S04]  /*1810*/  IABS R13, R8 ;  /* 0x00000008000d7213 */ /* 0x008fc80000000000 */
[----:B------:R-:W3:Y:S01]  /*1820*/  I2F.RP R12, R13 ;  /* 0x0000000d000c7306 */ /* 0x000ee20000209400 */
[----:B-1----:R-:W-:-:S06]  /*1830*/  IMAD.WIDE R6, R3, 0x4, R6 ;  /* 0x0000000403067825 */ /* 0x002fcc00078e0206 */
[----:B------:R1:W5:Y:S01]  /*1840*/  LDG.E R6, desc[UR6][R6.64] ;  /* 0x0000000606067981 */ /* 0x000362000c1e1900 */
[----:B----4-:R-:W-:Y:S01]  /*1850*/  UISETP.GE.U32.AND UP0, UPT, UR4, 0x8, UPT ;  /* 0x000000080400788c */ /* 0x010fe2000bf06070 */
[----:B--2---:R-:W-:Y:S02]  /*1860*/  IABS R14, R9 ;  /* 0x00000009000e7213 */ /* 0x004fe40000000000 */
[----:B------:R-:W-:Y:S01]  /*1870*/  MOV R19, RZ ;  /* 0x000000ff00137202 */ /* 0x000fe20000000f00 */
[----:B---3--:R-:W2:Y:S01]  /*1880*/  MUFU.RCP R12, R12 ;  /* 0x0000000c000c7308 */ /* 0x008ea20000001000 */
[----:B-1----:R-:W-:Y:S01]  /*1890*/  IABS R7, R3 ;  /* 0x0000000300077213 */ /* 0x002fe20000000000 */
[----:B--2---:R-:W-:-:S06]  /*18a0*/  VIADD R11, R12, 0xffffffe ;  /* 0x0ffffffe0c0b7836 */ /* 0x004fcc0000000000 */
[----:B------:R-:W1:Y:S02]  /*18b0*/  F2I.FTZ.U32.TRUNC.NTZ R11, R11 ;  /* 0x0000000b000b7305 */ /* 0x000e64000021f000 */
[----:B-1----:R-:W-:-:S05]  /*18c0*/  IADD3 R10, PT, PT, RZ, -R11, RZ ;  /* 0x8000000bff0a7210 */ /* 0x002fca0007ffe0ff */
[----:B------:R-:W-:Y:S02]  /*18d0*/  IMAD R15, R10, R13, RZ ;  /* 0x0000000d0a0f7224 */ /* 0x000fe400078e02ff */
[----:B------:R-:W-:-:S04]  /*18e0*/  IMAD.MOV.U32 R10, RZ, RZ, RZ ;  /* 0x000000ffff0a7224 */ /* 0x000fc800078e00ff */
[----:B------:R-:W-:Y:S01]  /*18f0*/  IMAD.HI.U32 R15, R11, R15, R10 ;  /* 0x0000000f0b0f7227 */ /* 0x000fe200078e000a */
[----:B------:R-:W-:-:S03]  /*1900*/  MOV R10, R7 ;  /* 0x00000007000a7202 */ /* 0x000fc60000000f00 */
[----:B------:R-:W-:Y:S02]  /*1910*/  IMAD.MOV.U32 R7, RZ, RZ, R14 ;  /* 0x000000ffff077224 */ /* 0x000fe400078e000e */
[----:B------:R-:W-:Y:S02]  /*1920*/  IMAD.HI.U32 R12, R15, R10, RZ ;  /* 0x0000000a0f0c7227 */ /* 0x000fe400078e00ff */
[----:B------:R-:W1:Y:S03]  /*1930*/  I2F.RP R16, R7 ;  /* 0x0000000700107306 */ /* 0x000e660000209400 */
[----:B------:R-:W-:-:S05]  /*1940*/  IADD3 R11, PT, PT, -R12, RZ, RZ ;  /* 0x000000ff0c0b7210 */ /* 0x000fca0007ffe1ff */
[----:B------:R-:W-:Y:S01]  /*1950*/  IMAD R10, R13, R11, R10 ;  /* 0x0000000b0d0a7224 */ /* 0x000fe200078e020a */
[----:B------:R-:W-:-:S04]  /*1960*/  LOP3.LUT R11, R3, R8, RZ, 0x3c, !PT ;  /* 0x00000008030b7212 */ /* 0x000fc800078e3cff */
[----:B------:R-:W-:Y:S01]  /*1970*/  ISETP.GT.U32.AND P3, PT, R13, R10, PT ;  /* 0x0000000a0d00720c */ /* 0x000fe20003f64070 */
[----:B-1----:R-:W1:Y:S01]  /*1980*/  MUFU.RCP R16, R16 ;  /* 0x0000001000107308 */ /* 0x002e620000001000 */
[----:B------:R-:W-:-:S11]  /*1990*/  ISETP.GE.AND P0, PT, R11, RZ, PT ;  /* 0x000000ff0b00720c */ /* 0x000fd60003f06270 */
[----:B------:R-:W-:Y:S02]  /*19a0*/  @!P3 IMAD.IADD R10, R10, 0x1, -R13 ;  /* 0x000000010a0ab824 */ /* 0x000fe400078e0a0d */
[----:B------:R-:W-:Y:S01]  /*19b0*/  @!P3 VIADD R12, R12, 0x1 ;  /* 0x000000010c0cb836 */ /* 0x000fe20000000000 */
[----:B------:R-:W-:Y:S02]  /*19c0*/  ISETP.NE.AND P3, PT, R8, RZ, PT ;  /* 0x000000ff0800720c */ /* 0x000fe40003f65270 */
[----:B------:R-:W-:Y:S02]  /*19d0*/  ISETP.GE.U32.AND P2, PT, R10, R13, PT ;  /* 0x0000000d0a00720c */ /* 0x000fe40003f46070 */
[----:B-1----:R-:W-:Y:S01]  /*19e0*/  IADD3 R14, PT, PT, R16, 0xffffffe, RZ ;  /* 0x0ffffffe100e7810 */ /* 0x002fe20007ffe0ff */
[----:B------:R-:W1:Y:S03]  /*19f0*/  LDC R10, c[0x0][0x3bc] ;  /* 0x0000ef00ff0a7b82 */ /* 0x000e660000000800 */
[----:B------:R2:W3:Y:S07]  /*1a00*/  F2I.FTZ.U32.TRUNC.NTZ R15, R14 ;  /* 0x0000000e000f7305 */ /* 0x0004ee000021f000 */
[----:B------:R-:W-:Y:S01]  /*1a10*/  @P2 IADD3 R12, PT, PT, R12, 0x1, RZ ;  /* 0x000000010c0c2810 */ /* 0x000fe20007ffe0ff */
[----:B--2---:R-:W-:-:S03]  /*1a20*/  IMAD.MOV.U32 R14, RZ, RZ, RZ ;  /* 0x000000ffff0e7224 */ /* 0x004fc600078e00ff */
[----:B------:R-:W-:Y:S02]  /*1a30*/  @!P0 IADD3 R12, PT, PT, -R12, RZ, RZ ;  /* 0x000000ff0c0c8210 */ /* 0x000fe40007ffe1ff */
[----:B------:R-:W-:Y:S01]  /*1a40*/  @!P3 LOP3.LUT R12, RZ, R8, RZ, 0x33, !PT ;  /* 0x00000008ff0cb212 */ /* 0x000fe200078e33ff */
[----:B---3--:R-:W-:-:S04]  /*1a50*/  IMAD.MOV R16, RZ, RZ, -R15 ;  /* 0x000000ffff107224 */ /* 0x008fc800078e0a0f */
[----:B------:R-:W-:Y:S01]  /*1a60*/  IMAD R11, R16, R7, RZ ;  /* 0x00000007100b7224 */ /* 0x000fe200078e02ff */
[----:B------:R-:W-:Y:S02]  /*1a70*/  IABS R16, R12 ;  /* 0x0000000c00107213 */ /* 0x000fe40000000000 */
[----:B-1----:R-:W-:Y:S01]  /*1a80*/  IABS R17, R10 ;  /* 0x0000000a00117213 */ /* 0x002fe20000000000 */
[----:B------:R-:W-:-:S03]  /*1a90*/  IMAD.HI.U32 R13, R15, R11, R14 ;  /* 0x0000000b0f0d7227 */ /* 0x000fc600078e000e */
[----:B------:R-:W-:Y:S01]  /*1aa0*/  MOV R11, R17 ;  /* 0x00000011000b7202 */ /* 0x000fe20000000f00 */
[----:B------:R-:W-:-:S03]  /*1ab0*/  IMAD.MOV.U32 R14, RZ, RZ, R16 ;  /* 0x000000ffff0e7224 */ /* 0x000fc600078e0010 */
[----:B------:R-:W1:Y:S01]  /*1ac0*/  I2F.RP R16, R11 ;  /* 0x0000000b00107306 */ /* 0x000e620000209400 */
[----:B------:R-:W-:-:S05]  /*1ad0*/  IMAD.HI.U32 R13, R13, R14, RZ ;  /* 0x0000000e0d0d7227 */ /* 0x000fca00078e00ff */
[----:B------:R-:W-:-:S05]  /*1ae0*/  IADD3 R15, PT, PT, -R13, RZ, RZ ;  /* 0x000000ff0d0f7210 */ /* 0x000fca0007ffe1ff */
[C---:B------:R-:W-:Y:S01]  /*1af0*/  IMAD R14, R7.reuse, R15, R14 ;  /* 0x0000000f070e7224 */ /* 0x040fe200078e020e */
[----:B-1----:R-:W1:Y:S04]  /*1b00*/  MUFU.RCP R16, R16 ;  /* 0x0000001000107308 */ /* 0x002e680000001000 */
[----:B------:R-:W-:-:S13]  /*1b10*/  ISETP.GT.U32.AND P3, PT, R7, R14, PT ;  /* 0x0000000e0700720c */ /* 0x000fda0003f64070 */
[----:B------:R-:W-:Y:S02]  /*1b20*/  @!P3 IMAD.IADD R14, R14, 0x1, -R7 ;  /* 0x000000010e0eb824 */ /* 0x000fe400078e0a07 */
[----:B------:R-:W-:Y:S01]  /*1b30*/  @!P3 VIADD R13, R13, 0x1 ;  /* 0x000000010d0db836 */ /* 0x000fe20000000000 */
[----:B-1----:R-:W-:Y:S02]  /*1b40*/  IADD3 R15, PT, PT, R16, 0xffffffe, RZ ;  /* 0x0ffffffe100f7810 */ /* 0x002fe40007ffe0ff */
[----:B------:R-:W-:Y:S02]  /*1b50*/  ISETP.GE.U32.AND P2, PT, R14, R7, PT ;  /* 0x000000070e00720c */ /* 0x000fe40003f46070 */
[----:B------:R-:W-:Y:S02]  /*1b60*/  LOP3.LUT R7, R12, R9, RZ, 0x3c, !PT ;  /* 0x000000090c077212 */ /* 0x000fe400078e3cff */
[----:B------:R-:W1:Y:S01]  /*1b70*/  F2I.FTZ.U32.TRUNC.NTZ R15, R15 ;  /* 0x0000000f000f7305 */ /* 0x000e62000021f000 */
[----:B------:R-:W-:-:S02]  /*1b80*/  ISETP.NE.AND P3, PT, R9, RZ, PT ;  /* 0x000000ff0900720c */ /* 0x000fc40003f65270 */
[----:B------:R-:W-:-:S06]  /*1b90*/  ISETP.GE.AND P0, PT, R7, RZ, PT ;  /* 0x000000ff0700720c */ /* 0x000fcc0003f06270 */
[----:B------:R-:W-:-:S05]  /*1ba0*/  @P2 IADD3 R13, PT, PT, R13, 0x1, RZ ;  /* 0x000000010d0d2810 */ /* 0x000fca0007ffe0ff */
[----:B------:R-:W-:Y:S01]  /*1bb0*/  IMAD.MOV.U32 R17, RZ, RZ, R13 ;  /* 0x000000ffff117224 */ /* 0x000fe200078e000d */
[----:B-1----:R-:W-:-:S03]  /*1bc0*/  IADD3 R14, PT, PT, RZ, -R15, RZ ;  /* 0x8000000fff0e7210 */ /* 0x002fc60007ffe0ff */
[----:B------:R-:W-:Y:S01]  /*1bd0*/  @!P0 IMAD.MOV R17, RZ, RZ, -R17 ;  /* 0x000000ffff118224 */ /* 0x000fe200078e0a11 */
[----:B------:R-:W-:Y:S01]  /*1be0*/  @!P3 LOP3.LUT R17, RZ, R9, RZ, 0x33, !PT ;  /* 0x00000009ff11b212 */ /* 0x000fe200078e33ff */
[----:B------:R-:W-:Y:S02]  /*1bf0*/  IMAD R7, R14, R11, RZ ;  /* 0x0000000b0e077224 */ /* 0x000fe400078e02ff */
[----:B------:R-:W-:Y:S01]  /*1c00*/  HFMA2 R14, -RZ, RZ, 0, 0 ;  /* 0x00000000ff0e7431 */ /* 0x000fe200000001ff */
[----:B------:R-:W-:-:S04]  /*1c10*/  IABS R13, R17 ;  /* 0x00000011000d7213 */ /* 0x000fc80000000000 */
[----:B------:R-:W-:-:S04]  /*1c20*/  IMAD.HI.U32 R7, R15, R7, R14 ;  /* 0x000000070f077227 */ /* 0x000fc800078e000e */
[----:B------:R-:W-:-:S04]  /*1c30*/  IMAD.MOV.U32 R14, RZ, RZ, R13 ;  /* 0x000000ffff0e7224 */ /* 0x000fc800078e000d */
[----:B------:R-:W-:-:S05]  /*1c40*/  IMAD.HI.U32 R7, R7, R14, RZ ;  /* 0x0000000e07077227 */ /* 0x000fca00078e00ff */
[----:B------:R-:W-:-:S05]  /*1c50*/  IADD3 R13, PT, PT, -R7, RZ, RZ ;  /* 0x000000ff070d7210 */ /* 0x000fca0007ffe1ff */
[----:B------:R-:W-:Y:S02]  /*1c60*/  IMAD R14, R11, R13, R14 ;  /* 0x0000000d0b0e7224 */ /* 0x000fe400078e020e */
[----:B------:R-:W-:-:S03]  /*1c70*/  IMAD.MOV R13, RZ, RZ, -R17 ;  /* 0x000000ffff0d7224 */ /* 0x000fc600078e0a11 */
[----:B------:R-:W-:-:S13]  /*1c80*/  ISETP.GT.U32.AND P3, PT, R11, R14, PT ;  /* 0x0000000e0b00720c */ /* 0x000fda0003f64070 */
[----:B------:R-:W-:Y:S01]  /*1c90*/  @!P3 IMAD.IADD R14, R14, 0x1, -R11 ;  /* 0x000000010e0eb824 */ /* 0x000fe200078e0a0b */
[----:B------:R-:W-:Y:S02]  /*1ca0*/  @!P3 IADD3 R7, PT, PT, R7, 0x1, RZ ;  /* 0x000000010707b810 */ /* 0x000fe40007ffe0ff */
[----:B------:R-:W-:Y:S02]  /*1cb0*/  ISETP.NE.AND P3, PT, R10, RZ, PT ;  /* 0x000000ff0a00720c */ /* 0x000fe40003f65270 */
[----:B------:R-:W-:Y:S02]  /*1cc0*/  ISETP.GE.U32.AND P2, PT, R14, R11, PT ;  /* 0x0000000b0e00720c */ /* 0x000fe40003f46070 */
[----:B------:R-:W-:-:S04]  /*1cd0*/  LOP3.LUT R11, R17, R10, RZ, 0x3c, !PT ;  /* 0x0000000a110b7212 */ /* 0x000fc800078e3cff */
[----:B------:R-:W-:Y:S01]  /*1ce0*/  ISETP.GE.AND P0, PT, R11, RZ, PT ;  /* 0x000000ff0b00720c */ /* 0x000fe20003f06270 */
[----:B------:R-:W-:-:S04]  /*1cf0*/  IMAD.MOV R11, RZ, RZ, -R12 ;  /* 0x000000ffff0b7224 */ /* 0x000fc800078e0a0c */
[----:B------:R-:W-:Y:S02]  /*1d00*/  IMAD R11, R8, R11, R3 ;  /* 0x0000000b080b7224 */ /* 0x000fe400078e0203 */
[----:B------:R-:W-:Y:S02]  /*1d10*/  @P2 VIADD R7, R7, 0x1 ;  /* 0x0000000107072836 */ /* 0x000fe40000000000 */
[----:B------:R-:W-:Y:S02]  /*1d20*/  IMAD R8, R9, R13, R12 ;  /* 0x0000000d09087224 */ /* 0x000fe400078e020c */
[----:B0-----:R-:W-:Y:S02]  /*1d30*/  VIADD R9, R11, UR5 ;  /* 0x000000050b097c36 */ /* 0x001fe40008000000 */
[----:B------:R-:W-:Y:S02]  /*1d40*/  @!P0 IADD3 R7, PT, PT, -R7, RZ, RZ ;  /* 0x000000ff07078210 */ /* 0x000fe40007ffe1ff */
[----:B------:R-:W-:-:S04]  /*1d50*/  @!P3 LOP3.LUT R7, RZ, R10, RZ, 0x33, !PT ;  /* 0x0000000aff07b212 */ /* 0x000fc800078e33ff */
[----:B------:R-:W-:-:S05]  /*1d60*/  IADD3 R15, PT, PT, -R7, RZ, RZ ;  /* 0x000000ff070f7210 */ /* 0x000fca0007ffe1ff */
[----:B------:R-:W-:-:S04]  /*1d70*/  IMAD R20, R10, R15, R17 ;  /* 0x0000000f0a147224 */ /* 0x000fc800078e0211 */
[----:B------:R-:W-:Y:S01]  /*1d80*/  IMAD R20, R20, UR4, RZ ;  /* 0x0000000414147c24 */ /* 0x000fe2000f8e02ff */
[----:B------:R-:W-:Y:S06]  /*1d90*/  BRA.U !UP0, `(.L_x_10) ;  /* 0x0000000508e87547 */ /* 0x000fec000b800000 */
[----:B------:R-:W0:Y:S01]  /*1da0*/  LDC R21, c[0x0][0x3b4] ;  /* 0x0000ed00ff157b82 */ /* 0x000e220000000800 */
[----:B------:R-:W-:Y:S02]  /*1db0*/  SHF.R.S32.HI R22, RZ, 0x1f, R20 ;  /* 0x0000001fff167819 */ /* 0x000fe40000011414 */
[----:B------:R-:W-:-:S05]  /*1dc0*/  MOV R23, RZ ;  /* 0x000000ff00177202 */ /* 0x000fca0000000f00 */
[----:B------:R-:W1:Y:S08]  /*1dd0*/  LDC.64 R10, c[0x0][0x398] ;  /* 0x0000e600ff0a7b82 */ /* 0x000e700000000a00 */
[----:B------:R-:W2:Y:S02]  /*1de0*/  LDC.64 R12, c[0x0][0x380] ;  /* 0x0000e000ff0c7b82 */ /* 0x000ea40000000a00 */
.L_x_13:
[----:B01----:R-:W-:-:S05]  /*1df0*/  IMAD.WIDE.U32 R16, R23, 0x4, R10 ;  /* 0x0000000417107825 */ /* 0x003fca00078e000a */
[----:B------:R-:W3:Y:S01]  /*1e00*/  LDG.E R15, desc[UR6][R16.64] ;  /* 0x00000006100f7981 */ /* 0x000ee2000c1e1900 */
[----:B------:R-:W-:Y:S01]  /*1e10*/  IMAD.IADD R14, R20, 0x1, R23 ;  /* 0x00000001140e7824 */ /* 0x000fe200078e0217 */
[----:B---3--:R-:W-:-:S04]  /*1e20*/  IADD3 R24, PT, PT, R8, -R15, RZ ;  /* 0x8000000f08187210 */ /* 0x008fc80007ffe0ff */
[----:B------:R-:W-:Y:S02]  /*1e30*/  SHF.R.S32.HI R15, RZ, 0x1f, R14 ;  /* 0x0000001fff0f7819 */ /* 0x000fe4000001140e */
[----:B0-----:R-:W-:-:S04]  /*1e40*/  ISETP.GE.AND P0, PT, R24, R21, PT ;  /* 0x000000151800720c */ /* 0x001fc80003f06270 */
[----:B------:R-:W-:-:S13]  /*1e50*/  ISETP.LT.OR P0, PT, R24, RZ, P0 ;  /* 0x000000ff1800720c */ /* 0x000fda0000701670 */
[C---:B------:R-:W-:Y:S01]  /*1e60*/  @!P0 LEA R18, P2, R14.reuse, UR8, 0x2 ;  /* 0x000000080e128c11 */ /* 0x040fe2000f8410ff */
[----:B------:R-:W0:Y:S03]  /*1e70*/  @!P0 LDC R25, c[0x0][0x3b0] ;  /* 0x0000ec00ff198b82 */ /* 0x000e260000000800 */
[----:B------:R-:W-:-:S05]  /*1e80*/  @!P0 LEA.HI.X R19, R14, UR9, R15, 0x2, P2 ;  /* 0x000000090e138c11 */ /* 0x000fca00090f140f */
[----:B------:R-:W0:Y:S01]  /*1e90*/  @!P0 LDG.E R18, desc[UR6][R18.64] ;  /* 0x0000000612128981 */ /* 0x000e22000c1e1900 */
[----:B------:R-:W1:Y:S08]  /*1ea0*/  @!P0 LDC R26, c[0x0][0x3b8] ;  /* 0x0000ee00ff1a8b82 */ /* 0x000e700000000800 */
[----:B------:R-:W3:Y:S01]  /*1eb0*/  @!P0 LDC.64 R14, c[0x0][0x380] ;  /* 0x0000e000ff0e8b82 */ /* 0x000ee20000000a00 */
[----:B0-----:R-:W-:-:S04]  /*1ec0*/  @!P0 IMAD R25, R7, R25, R18 ;  /* 0x0000001907198224 */ /* 0x001fc800078e0212 */
[----:B------:R-:W-:-:S04]  /*1ed0*/  @!P0 IMAD R24, R25, R21, R24 ;  /* 0x0000001519188224 */ /* 0x000fc800078e0218 */
[----:B-1----:R-:W-:-:S04]  /*1ee0*/  @!P0 IMAD R25, R24, R26, R9 ;  /* 0x0000001a18198224 */ /* 0x002fc800078e0209 */
[----:B---3--:R-:W-:-:S05]  /*1ef0*/  @!P0 IMAD.WIDE R24, R25, 0x4, R14 ;  /* 0x0000000419188825 */ /* 0x008fca00078e020e */
[----:B-----5:R0:W-:Y:S04]  /*1f00*/  @!P0 STG.E desc[UR6][R24.64], R6 ;  /* 0x0000000618008986 */ /* 0x0201e8000c101906 */
[----:B------:R-:W3:Y:S02]  /*1f10*/  LDG.E R15, desc[UR6][R16.64+0x4] ;  /* 0x00000406100f7981 */ /* 0x000ee4000c1e1900 */
[----:B---3--:R-:W-:Y:S02]  /*1f20*/  IADD3 R26, PT, PT, R8, -R15, RZ ;  /* 0x8000000f081a7210 */ /* 0x008fe40007ffe0ff */
[----:B------:R-:W-:Y:S02]  /*1f30*/  IADD3 R15, P2, PT, R20, R23, RZ ;  /* 0x00000017140f7210 */ /* 0x000fe40007f5e0ff */
[----:B------:R-:W-:-:S02]  /*1f40*/  ISETP.GE.AND P0, PT, R26, R21, PT ;  /* 0x000000151a00720c */ /* 0x000fc40003f06270 */
[----:B------:R-:W-:Y:S02]  /*1f50*/  IADD3.X R18, PT, PT, RZ, R22, RZ, P2, !PT ;  /* 0x00000016ff127210 */ /* 0x000fe400017fe4ff */
[----:B------:R-:W-:Y:S02]  /*1f60*/  ISETP.LT.OR P0, PT, R26, RZ, P0 ;  /* 0x000000ff1a00720c */ /* 0x000fe40000701670 */
[----:B------:R-:W-:-:S04]  /*1f70*/  LEA R14, P2, R15, UR8, 0x2 ;  /* 0x000000080f0e7c11 */ /* 0x000fc8000f8410ff */
[----:B------:R-:W-:-:S07]  /*1f80*/  LEA.HI.X R15, R15, UR9, R18, 0x2, P2 ;  /* 0x000000090f0f7c11 */ /* 0x000fce00090f1412 */
[----:B------:R-:W3:Y:S01]  /*1f90*/  @!P0 LDG.E R18, desc[UR6][R14.64+0x4] ;  /* 0x000004060e128981 */ /* 0x000ee2000c1e1900 */
[----:B------:R-:W3:Y:S08]  /*1fa0*/  @!P0 LDC R19, c[0x0][0x3b0] ;  /* 0x0000ec00ff138b82 */ /* 0x000ef00000000800 */
[----:B0-----:R-:W0:Y:S01]  /*1fb0*/  @!P0 LDC R25, c[0x0][0x3b8] ;  /* 0x0000ee00ff198b82 */ /* 0x001e220000000800 */
[----:B---3--:R-:W-:-:S07]  /*1fc0*/  @!P0 IMAD R24, R7, R19, R18 ;  /* 0x0000001307188224 */ /* 0x008fce00078e0212 */
[----:B------:R-:W1:Y:S01]  /*1fd0*/  @!P0 LDC.64 R18, c[0x0][0x380] ;  /* 0x0000e000ff128b82 */ /* 0x000e620000000a00 */
[----:B------:R-:W-:-:S04]  /*1fe0*/  @!P0 IMAD R24, R24, R21, R26 ;  /* 0x0000001518188224 */ /* 0x000fc800078e021a */
[----:B0-----:R-:W-:-:S04]  /*1ff0*/  @!P0 IMAD R25, R24, R25, R9 ;  /* 0x0000001918198224 */ /* 0x001fc800078e0209 */
[----:B-1----:R-:W-:-:S05]  /*2000*/  @!P0 IMAD.WIDE R24, R25, 0x4, R18 ;  /* 0x0000000419188825 */ /* 0x002fca00078e0212 */
[----:B------:R0:W-:Y:S04]  /*2010*/  @!P0 STG.E desc[UR6][R24.64], R6 ;  /* 0x0000000618008986 */ /* 0x0001e8000c101906 */
[----:B------:R-:W3:Y:S02]  /*2020*/  LDG.E R19, desc[UR6][R16.64+0x8] ;  /* 0x0000080610137981 */ /* 0x000ee4000c1e1900 */
[----:B---3--:R-:W-:-:S05]  /*2030*/  IMAD.IADD R28, R8, 0x1, -R19 ;  /* 0x00000001081c7824 */ /* 0x008fca00078e0a13 */
[----:B------:R-:W-:-:S04]  /*2040*/  ISETP.GE.AND P0, PT, R28, R21, PT ;  /* 0x000000151c00720c */ /* 0x000fc80003f06270 */
[----:B------:R-:W-:-:S13]  /*2050*/  ISETP.LT.OR P0, PT, R28, RZ, P0 ;  /* 0x000000ff1c00720c */ /* 0x000fda0000701670 */
[----:B------:R-:W3:Y:S01]  /*2060*/  @!P0 LDG.E R18, desc[UR6][R14.64+0x8] ;  /* 0x000008060e128981 */ /* 0x000ee2000c1e1900 */
[----:B------:R-:W3:Y:S08]  /*2070*/  @!P0 LDC R26, c[0x0][0x3b0] ;  /* 0x0000ec00ff1a8b82 */ /* 0x000ef00000000800 */
[----:B------:R-:W0:Y:S01]  /*2080*/  @!P0 LDC R27, c[0x0][0x3b8] ;  /* 0x0000ee00ff1b8b82 */ /* 0x000e220000000800 */
[----:B---3--:R-:W-:-:S07]  /*2090*/  @!P0 IMAD R26, R7, R26, R18 ;  /* 0x0000001a071a8224 */ /* 0x008fce00078e0212 */
[----:B------:R-:W1:Y:S01]  /*20a0*/  @!P0 LDC.64 R18, c[0x0][0x380] ;  /* 0x0000e000ff128b82 */ /* 0x000e620000000a00 */
[----:B------:R-:W-:-:S04]  /*20b0*/  @!P0 IMAD R26, R26, R21, R28 ;  /* 0x000000151a1a8224 */ /* 0x000fc800078e021c */
[----:B0-----:R-:W-:-:S04]  /*20c0*/  @!P0 IMAD R25, R26, R27, R9 ;  /* 0x0000001b1a198224 */ /* 0x001fc800078e0209 */
[----:B-1----:R-:W-:-:S05]  /*20d0*/  @!P0 IMAD.WIDE R24, R25, 0x4, R18 ;  /* 0x0000000419188825 */ /* 0x002fca00078e0212 */
[----:B------:R0:W-:Y:S04]  /*20e0*/  @!P0 STG.E desc[UR6][R24.64], R6 ;  /* 0x0000000618008986 */ /* 0x0001e8000c101906 */
[----:B------:R-:W3:Y:S02]  /*20f0*/  LDG.E R19, desc[UR6][R16.64+0xc] ;  /* 0x00000c0610137981 */ /* 0x000ee4000c1e1900 */
[----:B---3--:R-:W-:-:S04]  /*2100*/  IADD3 R28, PT, PT, R8, -R19, RZ ;  /* 0x80000013081c7210 */ /* 0x008fc80007ffe0ff */
        /* <DEDUP_REMOVED lines=50> */
[----:B------:R-:W3:Y:S01]  /*2430*/  LDG.E R17, desc[UR6][R16.64+0x1c] ;  /* 0x00001c0610117981 */ /* 0x000ee2000c1e1900 */
[----:B------:R-:W-:Y:S01]  /*2440*/  VIADD R23, R23, 0x8 ;  /* 0x0000000817177836 */ /* 0x000fe20000000000 */
[----:B------:R-:W-:Y:S04]  /*2450*/  BSSY.RECONVERGENT B0, `(.L_x_11) ;  /* 0x000000c000007945 */ /* 0x000fe80003800200 */
[----:B------:R-:W-:-:S02]  /*2460*/  ISETP.NE.AND P2, PT, R23, R5, PT ;  /* 0x000000051700720c */ /* 0x000fc40003f45270 */
[----:B---3--:R-:W-:-:S04]  /*2470*/  IADD3 R24, PT, PT, R8, -R17, RZ ;  /* 0x8000001108187210 */ /* 0x008fc80007ffe0ff */
[----:B------:R-:W-:-:S04]  /*2480*/  ISETP.GE.AND P0, PT, R24, R21, PT ;  /* 0x000000151800720c */ /* 0x000fc80003f06270 */
[----:B------:R-:W-:-:S13]  /*2490*/  ISETP.LT.OR P0, PT, R24, RZ, P0 ;  /* 0x000000ff1800720c */ /* 0x000fda0000701670 */
[----:B0-----:R-:W-:Y:S05]  /*24a0*/  @P0 BRA `(.L_x_12) ;  /* 0x0000000000180947 */ /* 0x001fea0003800000 */
[----:B------:R-:W3:Y:S02]  /*24b0*/  LDG.E R14, desc[UR6][R14.64+0x1c] ;  /* 0x00001c060e0e7981 */ /* 0x000ee4000c1e1900 */
[----:B---3--:R-:W-:-:S04]  /*24c0*/  IMAD R16, R7, UR10, R14 ;  /* 0x0000000a07107c24 */ /* 0x008fc8000f8e020e */
[----:B------:R-:W-:-:S04]  /*24d0*/  IMAD R16, R16, R21, R24 ;  /* 0x0000001510107224 */ /* 0x000fc800078e0218 */
[----:B------:R-:W-:-:S04]  /*24e0*/  IMAD R17, R16, UR11, R9 ;  /* 0x0000000b10117c24 */ /* 0x000fc8000f8e0209 */
[----:B--2---:R-:W-:-:S05]  /*24f0*/  IMAD.WIDE R16, R17, 0x4, R12 ;  /* 0x0000000411107825 */ /* 0x004fca00078e020c */
[----:B------:R0:W-:Y:S02]  /*2500*/  STG.E desc[UR6][R16.64], R6 ;  /* 0x0000000610007986 */ /* 0x0001e4000c101906 */
.L_x_12:
[----:B------:R-:W-:Y:S05]  /*2510*/  BSYNC.RECONVERGENT B0 ;  /* 0x0000000000007941 */ /* 0x000fea0003800200 */
.L_x_11:
[----:B------:R-:W-:Y:S05]  /*2520*/  @P2 BRA `(.L_x_13) ;  /* 0xfffffff800302947 */ /* 0x000fea000383ffff */
[----:B------:R-:W-:-:S07]  /*2530*/  MOV R19, R5 ;  /* 0x0000000500137202 */ /* 0x000fce0000000f00 */
.L_x_10:
[----:B------:R-:W-:-:S13]  /*2540*/  ISETP.NE.AND P0, PT, R0, RZ, PT ;  /* 0x000000ff0000720c */ /* 0x000fda0003f05270 */
[----:B------:R-:W-:Y:S05]  /*2550*/  @!P0 BRA `(.L_x_14) ;  /* 0x0000000800248947 */ /* 0x000fea0003800000 */
[----:B------:R-:W-:Y:S05]  /*2560*/  @!P1 BRA `(.L_x_15) ;  /* 0x00000004000c9947 */ /* 0x000fea0003800000 */
[----:B--2---:R-:W1:Y:S01]  /*2570*/  LDC.64 R12, c[0x0][0x398] ;  /* 0x0000e600ff0c7b82 */ /* 0x004e620000000a00 */
[----:B------:R-:W2:Y:S07]  /*2580*/  LDCU.64 UR4, c[0x0][0x390] ;  /* 0x00007200ff0477ac */ /* 0x000eae0008000a00 */
[----:B------:R-:W3:Y:S01]  /*2590*/  LDC R18, c[0x0][0x3b4] ;  /* 0x0000ed00ff127b82 */ /* 0x000ee20000000800 */
[----:B-1----:R-:W-:-:S05]  /*25a0*/  IMAD.WIDE.U32 R12, R19, 0x4, R12 ;  /* 0x00000004130c7825 */ /* 0x002fca00078e000c */
[----:B------:R-:W4:Y:S02]  /*25b0*/  LDG.E R11, desc[UR6][R12.64] ;  /* 0x000000060c0b7981 */ /* 0x000f24000c1e1900 */
[----:B----4-:R-:W-:-:S04]  /*25c0*/  IADD3 R21, PT, PT, R8, -R11, RZ ;  /* 0x8000000b08157210 */ /* 0x010fc80007ffe0ff */
[----:B---3--:R-:W-:-:S04]  /*25d0*/  ISETP.GE.AND P0, PT, R21, R18, PT ;  /* 0x000000121500720c */ /* 0x008fc80003f06270 */
[----:B------:R-:W-:-:S13]  /*25e0*/  ISETP.LT.OR P0, PT, R21, RZ, P0 ;  /* 0x000000ff1500720c */ /* 0x000fda0000701670 */
[----:B------:R-:W1:Y:S01]  /*25f0*/  @!P0 LDC.64 R10, c[0x0][0x390] ;  /* 0x0000e400ff0a8b82 */ /* 0x000e620000000a00 */
[----:B------:R-:W-:-:S07]  /*2600*/  @!P0 IMAD.IADD R15, R20, 0x1, R19 ;  /* 0x00000001140f8824 */ /* 0x000fce00078e0213 */
[----:B0-----:R-:W0:Y:S08]  /*2610*/  @!P0 LDC R17, c[0x0][0x3b0] ;  /* 0x0000ec00ff118b82 */ /* 0x001e300000000800 */
[----:B------:R-:W3:Y:S01]  /*2620*/  @!P0 LDC R22, c[0x0][0x3b8] ;  /* 0x0000ee00ff168b82 */ /* 0x000ee20000000800 */
[----:B-1----:R-:W-:-:S07]  /*2630*/  @!P0 IMAD.WIDE R14, R15, 0x4, R10 ;  /* 0x000000040f0e8825 */ /* 0x002fce00078e020a */
[----:B------:R-:W1:Y:S01]  /*2640*/  @!P0 LDC.64 R10, c[0x0][0x380] ;  /* 0x0000e000ff0a8b82 */ /* 0x000e620000000a00 */
[----:B------:R-:W0:Y:S02]  /*2650*/  @!P0 LDG.E R14, desc[UR6][R14.64] ;  /* 0x000000060e0e8981 */ /* 0x000e24000c1e1900 */
[----:B0-----:R-:W-:-:S04]  /*2660*/  @!P0 IMAD R17, R7, R17, R14 ;  /* 0x0000001107118224 */ /* 0x001fc800078e020e */
[----:B------:R-:W-:-:S04]  /*2670*/  @!P0 IMAD R16, R17, R18, R21 ;  /* 0x0000001211108224 */ /* 0x000fc800078e0215 */
[----:B---3--:R-:W-:-:S04]  /*2680*/  @!P0 IMAD R17, R16, R22, R9 ;  /* 0x0000001610118224 */ /* 0x008fc800078e0209 */
[----:B-1----:R-:W-:-:S05]  /*2690*/  @!P0 IMAD.WIDE R16, R17, 0x4, R10 ;  /* 0x0000000411108825 */ /* 0x002fca00078e020a */
[----:B-----5:R0:W-:Y:S04]  /*26a0*/  @!P0 STG.E desc[UR6][R16.64], R6 ;  /* 0x0000000610008986 */ /* 0x0201e8000c101906 */
[----:B------:R-:W3:Y:S02]  /*26b0*/  LDG.E R11, desc[UR6][R12.64+0x4] ;  /* 0x000004060c0b7981 */ /* 0x000ee4000c1e1900 */
[----:B---3--:R-:W-:Y:S02]  /*26c0*/  IADD3 R21, PT, PT, R8, -R11, RZ ;  /* 0x8000000b08157210 */ /* 0x008fe40007ffe0ff */
[----:B------:R-:W-:Y:S02]  /*26d0*/  IADD3 R11, P2, PT, R20, R19, RZ ;  /* 0x00000013140b7210 */ /* 0x000fe40007f5e0ff */
[----:B------:R-:W-:-:S02]  /*26e0*/  ISETP.GE.AND P0, PT, R21, R18, PT ;  /* 0x000000121500720c */ /* 0x000fc40003f06270 */
[----:B------:R-:W-:Y:S02]  /*26f0*/  LEA.HI.X.SX32 R14, R20, RZ, 0x1, P2 ;  /* 0x000000ff140e7211 */ /* 0x000fe400010f0eff */
[----:B------:R-:W-:Y:S02]  /*2700*/  ISETP.LT.OR P0, PT, R21, RZ, P0 ;  /* 0x000000ff1500720c */ /* 0x000fe40000701670 */
[----:B--2---:R-:W-:-:S04]  /*2710*/  LEA R10, P2, R11, UR4, 0x2 ;  /* 0x000000040b0a7c11 */ /* 0x004fc8000f8410ff */
[----:B------:R-:W-:-:S07]  /*2720*/  LEA.HI.X R11, R11, UR5, R14, 0x2, P2 ;  /* 0x000000050b0b7c11 */ /* 0x000fce00090f140e */
[----:B------:R-:W2:Y:S01]  /*2730*/  @!P0 LDG.E R22, desc[UR6][R10.64+0x4] ;  /* 0x000004060a168981 */ /* 0x000ea2000c1e1900 */
[----:B0-----:R-:W2:Y:S08]  /*2740*/  @!P0 LDC R17, c[0x0][0x3b0] ;  /* 0x0000ec00ff118b82 */ /* 0x001eb00000000800 */
[----:B------:R-:W0:Y:S08]  /*2750*/  @!P0 LDC R23, c[0x0][0x3b8] ;  /* 0x0000ee00ff178b82 */ /* 0x000e300000000800 */
[----:B------:R-:W1:Y:S01]  /*2760*/  @!P0 LDC.64 R14, c[0x0][0x380] ;  /* 0x0000e000ff0e8b82 */ /* 0x000e620000000a00 */
[----:B--2---:R-:W-:-:S04]  /*2770*/  @!P0 IMAD R17, R7, R17, R22 ;  /* 0x0000001107118224 */ /* 0x004fc800078e0216 */
[----:B------:R-:W-:-:S04]  /*2780*/  @!P0 IMAD R16, R17, R18, R21 ;  /* 0x0000001211108224 */ /* 0x000fc800078e0215 */
[----:B0-----:R-:W-:-:S04]  /*2790*/  @!P0 IMAD R17, R16, R23, R9 ;  /* 0x0000001710118224 */ /* 0x001fc800078e0209 */
[----:B-1----:R-:W-:-:S05]  /*27a0*/  @!P0 IMAD.WIDE R14, R17, 0x4, R14 ;  /* 0x00000004110e8825 */ /* 0x002fca00078e020e */
[----:B------:R0:W-:Y:S04]  /*27b0*/  @!P0 STG.E desc[UR6][R14.64], R6 ;  /* 0x000000060e008986 */ /* 0x0001e8000c101906 */
[----:B------:R-:W2:Y:S02]  /*27c0*/  LDG.E R17, desc[UR6][R12.64+0x8] ;  /* 0x000008060c117981 */ /* 0x000ea4000c1e1900 */
[----:B--2---:R-:W-:-:S04]  /*27d0*/  IADD3 R23, PT, PT, R8, -R17, RZ ;  /* 0x8000001108177210 */ /* 0x004fc80007ffe0ff */
[----:B------:R-:W-:-:S04]  /*27e0*/  ISETP.GE.AND P0, PT, R23, R18, PT ;  /* 0x000000121700720c */ /* 0x000fc80003f06270 */
[----:B------:R-:W-:-:S13]  /*27f0*/  ISETP.LT.OR P0, PT, R23, RZ, P0 ;  /* 0x000000ff1700720c */ /* 0x000fda0000701670 */
[----:B------:R-:W2:Y:S01]  /*2800*/  @!P0 LDG.E R22, desc[UR6][R10.64+0x8] ;  /* 0x000008060a168981 */ /* 0x000ea2000c1e1900 */
[----:B------:R-:W2:Y:S08]  /*2810*/  @!P0 LDC R21, c[0x0][0x3b0] ;  /* 0x0000ec00ff158b82 */ /* 0x000eb00000000800 */
[----:B------:R-:W0:Y:S08]  /*2820*/  @!P0 LDC R24, c[0x0][0x3b8] ;  /* 0x0000ee00ff188b82 */ /* 0x000e300000000800 */
[----:B------:R-:W1:Y:S01]  /*2830*/  @!P0 LDC.64 R16, c[0x0][0x380] ;  /* 0x0000e000ff108b82 */ /* 0x000e620000000a00 */
[----:B--2---:R-:W-:-:S04]  /*2840*/  @!P0 IMAD R21, R7, R21, R22 ;  /* 0x0000001507158224 */ /* 0x004fc800078e0216 */
[----:B------:R-:W-:-:S04]  /*2850*/  @!P0 IMAD R22, R21, R18, R23 ;  /* 0x0000001215168224 */ /* 0x000fc800078e0217 */
[----:B0-----:R-:W-:-:S04]  /*2860*/  @!P0 IMAD R15, R22, R24, R9 ;  /* 0x00000018160f8224 */ /* 0x001fc800078e0209 */
[----:B-1----:R-:W-:-:S05]  /*2870*/  @!P0 IMAD.WIDE R16, R15, 0x4, R16 ;  /* 0x000000040f108825 */ /* 0x002fca00078e0210 */
[----:B------:R0:W-:Y:S04]  /*2880*/  @!P0 STG.E desc[UR6][R16.64], R6 ;  /* 0x0000000610008986 */ /* 0x0001e8000c101906 */
[----:B------:R-:W2:Y:S01]  /*2890*/  LDG.E R13, desc[UR6][R12.64+0xc] ;  /* 0x00000c060c0d7981 */ /* 0x000ea2000c1e1900 */
[----:B------:R-:W-:Y:S01]  /*28a0*/  BSSY.RECONVERGENT B0, `(.L_x_16) ;  /* 0x000000e000007945 */ /* 0x000fe20003800200 */
[----:B--2---:R-:W-:-:S05]  /*28b0*/  IMAD.IADD R21, R8, 0x1, -R13 ;  /* 0x0000000108157824 */ /* 0x004fca00078e0a0d */
[----:B------:R-:W-:-:S04]  /*28c0*/  ISETP.GE.AND P0, PT, R21, R18, PT ;  /* 0x000000121500720c */ /* 0x000fc80003f06270 */
[----:B------:R-:W-:-:S13]  /*28d0*/  ISETP.LT.OR P0, PT, R21, RZ, P0 ;  /* 0x000000ff1500720c */ /* 0x000fda0000701670 */
[----:B0-----:R-:W-:Y:S05]  /*28e0*/  @P0 BRA `(.L_x_17) ;  /* 0x0000000000240947 */ /* 0x001fea0003800000 */
[----:B------:R-:W2:Y:S01]  /*28f0*/  LDG.E R10, desc[UR6][R10.64+0xc] ;  /* 0x00000c060a0a7981 */ /* 0x000ea2000c1e1900 */
[----:B------:R-:W2:Y:S01]  /*2900*/  LDCU UR4, c[0x0][0x3b0] ;  /* 0x00007600ff0477ac */ /* 0x000ea20008000800 */
[----:B------:R-:W0:Y:S01]  /*2910*/  LDC.64 R12, c[0x0][0x380] ;  /* 0x0000e000ff0c7b82 */ /* 0x000e220000000a00 */
[----:B------:R-:W1:Y:S01]  /*2920*/  LDCU UR5, c[0x0][0x3b8] ;  /* 0x00007700ff0577ac */ /* 0x000e620008000800 */
[----:B--2---:R-:W-:-:S04]  /*2930*/  IMAD R15, R7, UR4, R10 ;  /* 0x00000004070f7c24 */ /* 0x004fc8000f8e020a */
[----:B------:R-:W-:-:S04]  /*2940*/  IMAD R18, R15, R18, R21 ;  /* 0x000000120f127224 */ /* 0x000fc800078e0215 */
[----:B-1----:R-:W-:-:S04]  /*2950*/  IMAD R15, R18, UR5, R9 ;  /* 0x00000005120f7c24 */ /* 0x002fc8000f8e0209 */
[----:B0-----:R-:W-:-:S05]  /*2960*/  IMAD.WIDE R12, R15, 0x4, R12 ;  /* 0x000000040f0c7825 */ /* 0x001fca00078e020c */
[----:B------:R0:W-:Y:S02]  /*2970*/  STG.E desc[UR6][R12.64], R6 ;  /* 0x000000060c007986 */ /* 0x0001e4000c101906 */
.L_x_17:
[----:B------:R-:W-:Y:S05]  /*2980*/  BSYNC.RECONVERGENT B0 ;  /* 0x0000000000007941 */ /* 0x000fea0003800200 */
.L_x_16:
[----:B------:R-:W-:-:S07]  /*2990*/  IADD3 R19, PT, PT, R19, 0x4, RZ ;  /* 0x0000000413137810 */ /* 0x000fce0007ffe0ff */
.L_x_15:
        /* <DEDUP_REMOVED lines=8> */
[----:B------:R-:W3:Y:S01]  /*2a20*/  LDCU UR4, c[0x0][0x3b4] ;  /* 0x00007680ff0477ac */ /* 0x000ee20008000800 */
[----:B-1----:R-:W-:-:S05]  /*2a30*/  IMAD.WIDE.U32 R10, R19, 0x4, R10 ;  /* 0x00000004130a7825 */ /* 0x002fca00078e000a */
[----:B0-2---:R-:W2:Y:S02]  /*2a40*/  LDG.E R13, desc[UR6][R10.64] ;  /* 0x000000060a0d7981 */ /* 0x005ea4000c1e1900 */
[----:B--2---:R-:W-:-:S04]  /*2a50*/  IADD3 R15, PT, PT, R8, -R13, RZ ;  /* 0x8000000d080f7210 */ /* 0x004fc80007ffe0ff */
[----:B---3--:R-:W-:-:S04]  /*2a60*/  ISETP.GE.AND P0, PT, R15, UR4, PT ;  /* 0x000000040f007c0c */ /* 0x008fc8000bf06270 */
[----:B------:R-:W-:-:S13]  /*2a70*/  ISETP.LT.OR P0, PT, R15, RZ, P0 ;  /* 0x000000ff0f00720c */ /* 0x000fda0000701670 */
[----:B------:R-:W0:Y:S01]  /*2a80*/  @!P0 LDC.64 R12, c[0x0][0x390] ;  /* 0x0000e400ff0c8b82 */ /* 0x000e220000000a00 */
[----:B------:R-:W-:-:S07]  /*2a90*/  @!P0 IMAD.IADD R17, R20, 0x1, R19 ;  /* 0x0000000114118824 */ /* 0x000fce00078e0213 */
[----:B------:R-:W1:Y:S08]  /*2aa0*/  @!P0 LDC R14, c[0x0][0x3b0] ;  /* 0x0000ec00ff0e8b82 */ /* 0x000e700000000800 */
[----:B------:R-:W2:Y:S01]  /*2ab0*/  @!P0 LDC R18, c[0x0][0x3b8] ;  /* 0x0000ee00ff128b82 */ /* 0x000ea20000000800 */
[----:B0-----:R-:W-:-:S07]  /*2ac0*/  @!P0 IMAD.WIDE R16, R17, 0x4, R12 ;  /* 0x0000000411108825 */ /* 0x001fce00078e020c */
[----:B------:R-:W0:Y:S01]  /*2ad0*/  @!P0 LDC.64 R12, c[0x0][0x380] ;  /* 0x0000e000ff0c8b82 */ /* 0x000e220000000a00 */
[----:B------:R-:W1:Y:S02]  /*2ae0*/  @!P0 LDG.E R16, desc[UR6][R16.64] ;  /* 0x0000000610108981 */ /* 0x000e64000c1e1900 */
[----:B-1----:R-:W-:-:S04]  /*2af0*/  @!P0 IMAD R14, R7, R14, R16 ;  /* 0x0000000e070e8224 */ /* 0x002fc800078e0210 */
[----:B------:R-:W-:-:S04]  /*2b00*/  @!P0 IMAD R14, R14, UR4, R15 ;  /* 0x000000040e0e8c24 */ /* 0x000fc8000f8e020f */
[----:B--2---:R-:W-:-:S04]  /*2b10*/  @!P0 IMAD R15, R14, R18, R9 ;  /* 0x000000120e0f8224 */ /* 0x004fc800078e0209 */
[----:B0-----:R-:W-:-:S05]  /*2b20*/  @!P0 IMAD.WIDE R14, R15, 0x4, R12 ;  /* 0x000000040f0e8825 */ /* 0x001fca00078e020c */
[----:B-----5:R0:W-:Y:S04]  /*2b30*/  @!P0 STG.E desc[UR6][R14.64], R6 ;  /* 0x000000060e008986 */ /* 0x0201e8000c101906 */
[----:B------:R-:W2:Y:S02]  /*2b40*/  LDG.E R11, desc[UR6][R10.64+0x4] ;  /* 0x000004060a0b7981 */ /* 0x000ea4000c1e1900 */
[----:B--2---:R-:W-:-:S04]  /*2b50*/  IADD3 R21, PT, PT, R8, -R11, RZ ;  /* 0x8000000b08157210 */ /* 0x004fc80007ffe0ff */
[----:B------:R-:W-:-:S04]  /*2b60*/  ISETP.GE.AND P0, PT, R21, UR4, PT ;  /* 0x0000000415007c0c */ /* 0x000fc8000bf06270 */
[----:B------:R-:W-:-:S13]  /*2b70*/  ISETP.LT.OR P0, PT, R21, RZ, P0 ;  /* 0x000000ff1500720c */ /* 0x000fda0000701670 */
[----:B------:R-:W1:Y:S01]  /*2b80*/  @!P0 LDC.64 R12, c[0x0][0x390] ;  /* 0x0000e400ff0c8b82 */ /* 0x000e620000000a00 */
[----:B------:R-:W-:-:S04]  /*2b90*/  @!P0 IADD3 R16, P2, PT, R20, R19, RZ ;  /* 0x0000001314108210 */ /* 0x000fc80007f5e0ff */
[----:B------:R-:W-:-:S03]  /*2ba0*/  @!P0 LEA.HI.X.SX32 R17, R20, RZ, 0x1, P2 ;  /* 0x000000ff14118211 */ /* 0x000fc600010f0eff */
[----:B0-----:R-:W0:Y:S08]  /*2bb0*/  @!P0 LDC R14, c[0x0][0x3b0] ;  /* 0x0000ec00ff0e8b82 */ /* 0x001e300000000800 */
[----:B------:R-:W2:Y:S01]  /*2bc0*/  @!P0 LDC R15, c[0x0][0x3b8] ;  /* 0x0000ee00ff0f8b82 */ /* 0x000ea20000000800 */
[----:B-1----:R-:W-:-:S07]  /*2bd0*/  @!P0 LEA R12, P2, R16, R12, 0x2 ;  /* 0x0000000c100c8211 */ /* 0x002fce00078410ff */
[----:B------:R-:W1:Y:S01]  /*2be0*/  @!P0 LDC.64 R10, c[0x0][0x380] ;  /* 0x0000e000ff0a8b82 */ /* 0x000e620000000a00 */
[----:B------:R-:W-:-:S05]  /*2bf0*/  @!P0 LEA.HI.X R13, R16, R13, R17, 0x2, P2 ;  /* 0x0000000d100d8211 */ /* 0x000fca00010f1411 */
[----:B------:R-:W0:Y:S01]  /*2c00*/  @!P0 LDG.E R12, desc[UR6][R12.64+0x4] ;  /* 0x000004060c0c8981 */ /* 0x000e22000c1e1900 */
[----:B------:R-:W-:Y:S01]  /*2c10*/  IADD3 R19, PT, PT, R19, 0x2, RZ ;  /* 0x0000000213137810 */ /* 0x000fe20007ffe0ff */
[----:B0-----:R-:W-:-:S04]  /*2c20*/  @!P0 IMAD R14, R7, R14, R12 ;  /* 0x0000000e070e8224 */ /* 0x001fc800078e020c */
[----:B------:R-:W-:-:S04]  /*2c30*/  @!P0 IMAD R14, R14, UR4, R21 ;  /* 0x000000040e0e8c24 */ /* 0x000fc8000f8e0215 */
[----:B--2---:R-:W-:-:S04]  /*2c40*/  @!P0 IMAD R15, R14, R15, R9 ;  /* 0x0000000f0e0f8224 */ /* 0x004fc800078e0209 */
[----:B-1----:R-:W-:-:S05]  /*2c50*/  @!P0 IMAD.WIDE R10, R15, 0x4, R10 ;  /* 0x000000040f0a8825 */ /* 0x002fca00078e020a */
[----:B------:R1:W-:Y:S02]  /*2c60*/  @!P0 STG.E desc[UR6][R10.64], R6 ;  /* 0x000000060a008986 */ /* 0x0003e4000c101906 */
.L_x_19:
[----:B------:R-:W-:Y:S05]  /*2c70*/  BRA.U !UP0, `(.L_x_18) ;  /* 0x0000000108587547 */ /* 0x000fea000b800000 */
[----:B-1----:R-:W1:Y:S08]  /*2c80*/  LDC.64 R10, c[0x0][0x398] ;  /* 0x0000e600ff0a7b82 */ /* 0x002e700000000a00 */
[----:B------:R-:W3:Y:S01]  /*2c90*/  LDC R15, c[0x0][0x3b4] ;  /* 0x0000ed00ff0f7b82 */ /* 0x000ee20000000800 */
[----:B-1----:R-:W-:-:S06]  /*2ca0*/  IMAD.WIDE.U32 R10, R19, 0x4, R10 ;  /* 0x00000004130a7825 */ /* 0x002fcc00078e000a */
[----:B------:R-:W4:Y:S01]  /*2cb0*/  LDG.E R11, desc[UR6][R10.64] ;  /* 0x000000060a0b7981 */ /* 0x000f22000c1e1900 */
[----:B------:R-:W-:Y:S01]  /*2cc0*/  IADD3 R20, PT, PT, R20, R19, RZ ;  /* 0x0000001314147210 */ /* 0x000fe20007ffe0ff */
[----:B----4-:R-:W-:-:S05]  /*2cd0*/  IMAD.IADD R8, R8, 0x1, -R11 ;  /* 0x0000000108087824 */ /* 0x010fca00078e0a0b */
[----:B---3--:R-:W-:-:S04]  /*2ce0*/  ISETP.GE.AND P0, PT, R8, R15, PT ;  /* 0x0000000f0800720c */ /* 0x008fc80003f06270 */
[----:B------:R-:W-:-:S13]  /*2cf0*/  ISETP.LT.OR P0, PT, R8, RZ, P0 ;  /* 0x000000ff0800720c */ /* 0x000fda0000701670 */
[----:B------:R-:W-:Y:S05]  /*2d00*/  @P0 BRA `(.L_x_18) ;  /* 0x0000000000340947 */ /* 0x000fea0003800000 */
[----:B------:R-:W0:Y:S01]  /*2d10*/  LDCU.64 UR4, c[0x0][0x390] ;  /* 0x00007200ff0477ac */ /* 0x000e220008000a00 */
[----:B------:R-:W-:Y:S02]  /*2d20*/  SHF.R.S32.HI R11, RZ, 0x1f, R20 ;  /* 0x0000001fff0b7819 */ /* 0x000fe40000011414 */
[C---:B0-2---:R-:W-:Y:S01]  /*2d30*/  LEA R12, P0, R20.reuse, UR4, 0x2 ;  /* 0x00000004140c7c11 */ /* 0x045fe2000f8010ff */
[----:B------:R-:W0:Y:S03]  /*2d40*/  LDCU UR4, c[0x0][0x3b0] ;  /* 0x00007600ff0477ac */ /* 0x000e260008000800 */
[----:B------:R-:W-:Y:S01]  /*2d50*/  LEA.HI.X R13, R20, UR5, R11, 0x2, P0 ;  /* 0x00000005140d7c11 */ /* 0x000fe200080f140b */
[----:B------:R-:W1:Y:S01]  /*2d60*/  LDCU UR5, c[0x0][0x3b8] ;  /* 0x00007700ff0577ac */ /* 0x000e620008000800 */
[----:B------:R-:W2:Y:S03]  /*2d70*/  LDC.64 R10, c[0x0][0x380] ;  /* 0x0000e000ff0a7b82 */ /* 0x000ea60000000a00 */
[----:B------:R-:W0:Y:S02]  /*2d80*/  LDG.E R12, desc[UR6][R12.64] ;  /* 0x000000060c0c7981 */ /* 0x000e24000c1e1900 */
[----:B0-----:R-:W-:-:S04]  /*2d90*/  IMAD R7, R7, UR4, R12 ;  /* 0x0000000407077c24 */ /* 0x001fc8000f8e020c */
[----:B------:R-:W-:-:S04]  /*2da0*/  IMAD R8, R7, R15, R8 ;  /* 0x0000000f07087224 */ /* 0x000fc800078e0208 */
[----:B-1----:R-:W-:-:S04]  /*2db0*/  IMAD R9, R8, UR5, R9 ;  /* 0x0000000508097c24 */ /* 0x002fc8000f8e0209 */
[----:B--2---:R-:W-:-:S05]  /*2dc0*/  IMAD.WIDE R10, R9, 0x4, R10 ;  /* 0x00000004090a7825 */ /* 0x004fca00078e020a */
[----:B-----5:R3:W-:Y:S02]  /*2dd0*/  STG.E desc[UR6][R10.64], R6 ;  /* 0x000000060a007986 */ /* 0x0207e4000c101906 */
.L_x_18:
[----:B------:R-:W-:Y:S05]  /*2de0*/  BSYNC.RECONVERGENT B0 ;  /* 0x0000000000007941 */ /* 0x000fea0003800200 */
.L_x_14:
[----:B------:R-:W4:Y:S01]  /*2df0*/  LDCU UR4, c[0x0][0x3a8] ;  /* 0x00007500ff0477ac */ /* 0x000f220008000800 */
[----:B------:R-:W-:-:S04]  /*2e00*/  IADD3 R3, PT, PT, R2, R3, RZ ;  /* 0x0000000302037210 */ /* 0x000fc80007ffe0ff */
[----:B----4-:R-:W-:-:S13]  /*2e10*/  ISETP.GE.AND P0, PT, R3, UR4, PT ;  /* 0x0000000403007c0c */ /* 0x010fda000bf06270 */
[----:B------:R-:W-:Y:S05]  /*2e20*/  @!P0 BRA `(.L_x_20) ;  /* 0xffffffe800648947 */ /* 0x000fea000383ffff */
[----:B------:R-:W-:Y:S05]  /*2e30*/  EXIT ;  /* 0x000000000000794d */ /* 0x000fea0003800000 */
.L_x_21:
[----:B------:R-:W-:-:S00]  /*2e40*/  BRA `(.L_x_21) ;  /* 0xfffffffc00fc7947 */ /* 0x000fc0000383ffff */
[----:B------:R-:W-:-:S00]  /*2e50*/  NOP ;  /* 0x0000000000007918 */ /* 0x000fc00000000000 */
        /* <DEDUP_REMOVED lines=10> */
.L_x_40:


//--------------------- .text._Z17shift_add_forwardPKfPfPKiS3_iiiiiiiiiib --------------------------
	.section	.text._Z17shift_add_forwardPKfPfPKiS3_iiiiiiiiiib,"ax",@progbits
	.align	128
        .global         _Z17shift_add_forwardPKfPfPKiS3_iiiiiiiiiib
        .type           _Z17shift_add_forwardPKfPfPKiS3_iiiiiiiiiib,@function
        .size           _Z17shift_add_forwardPKfPfPKiS3_iiiiiiiiiib,(.L_x_41 - _Z17shift_add_forwardPKfPfPKiS3_iiiiiiiiiib)
        .other          _Z17shift_add_forwardPKfPfPKiS3_iiiiiiiiiib,@"STO_CUDA_ENTRY STV_DEFAULT"
_Z17shift_add_forwardPKfPfPKiS3_iiiiiiiiiib:
.text._Z17shift_add_forwardPKfPfPKiS3_iiiiiiiiiib:
        /* <DEDUP_REMOVED lines=8> */
[----:B------:R-:W0:Y:S01]  /*0080*/  LDCU UR8, c[0x0][0x3a4] ;  /* 0x00007480ff0877ac */ /* 0x000e220008000800 */
[----:B------:R-:W1:Y:S01]  /*0090*/  LDCU UR4, c[0x0][0x370] ;  /* 0x00006e00ff0477ac */ /* 0x000e620008000800 */
[----:B------:R-:W2:Y:S01]  /*00a0*/  LDCU.64 UR10, c[0x0][0x358] ;  /* 0x00006b00ff0a77ac */ /* 0x000ea20008000a00 */
[----:B0-----:R-:W-:Y:S01]  /*00b0*/  UISETP.GT.AND UP0, UPT, UR8, URZ, UPT ;  /* 0x000000ff0800728c */ /* 0x001fe2000bf04270 */
[----:B-1----:R-:W-:-:S08]  /*00c0*/  IMAD R3, R3, UR4, RZ ;  /* 0x0000000403037c24 */ /* 0x002fd0000f8e02ff */
[----:B--2---:R-:W-:Y:S05]  /*00d0*/  BRA.U UP0, `(.L_x_22) ;  /* 0x00000001001c7547 */ /* 0x004fea000b800000 */
[----:B------:R-:W0:Y:S02]  /*00e0*/  LDC.64 R6, c[0x0][0x388] ;  /* 0x0000e200ff067b82 */ /* 0x000e240000000a00 */
.L_x_23:
[----:B0-----:R-:W-:Y:S01]  /*00f0*/  IMAD.WIDE R4, R0, 0x4, R6 ;  /* 0x0000000400047825 */ /* 0x001fe200078e0206 */
[----:B------:R-:W-:-:S04]  /*0100*/  IADD3 R0, PT, PT, R3, R0, RZ ;  /* 0x0000000003007210 */ /* 0x000fc80007ffe0ff */
[----:B------:R1:W-:Y:S01]  /*0110*/  STG.E desc[UR10][R4.64], RZ ;  /* 0x000000ff04007986 */ /* 0x0003e2000c10190a */
[----:B------:R-:W-:-:S13]  /*0120*/  ISETP.GE.AND P0, PT, R0, UR5, PT ;  /* 0x0000000500007c0c */ /* 0x000fda000bf06270 */
[----:B-1----:R-:W-:Y:S05]  /*0130*/  @!P0 BRA `(.L_x_23) ;  /* 0xfffffffc00ec8947 */ /* 0x002fea000383ffff */
[----:B------:R-:W-:Y:S05]  /*0140*/  EXIT ;  /* 0x000000000000794d */ /* 0x000fea0003800000 */
.L_x_22:
[----:B------:R-:W0:Y:S02]  /*0150*/  LDCU.U8 UR4, c[0x0][0x3c8] ;  /* 0x00007900ff0477ac */ /* 0x000e240008000000 */
[----:B0-----:R-:W-:-:S04]  /*0160*/  UPRMT UR4, UR4, 0x8880, URZ ;  /* 0x0000888004047896 */ /* 0x001fc800080000ff */
[----:B------:R-:W-:-:S09]  /*0170*/  UISETP.GE.AND UP0, UPT, UR4, 0x1, UPT ;  /* 0x000000010400788c */ /* 0x000fd2000bf06270 */
[----:B------:R-:W-:Y:S05]  /*0180*/  BRA.U !UP0, `(.L_x_24) ;  /* 0x0000001508e07547 */ /* 0x000fea000b800000 */
[----:B------:R-:W0:Y:S01]  /*0190*/  LDCU.64 UR6, c[0x0][0x398] ;  /* 0x00007300ff0677ac */ /* 0x000e220008000a00 */
[----:B------:R-:W-:Y:S02]  /*01a0*/  ULOP3.LUT UR5, UR8, 0x7ffffff8, URZ, 0xc0, !UPT ;  /* 0x7ffffff808057892 */ /* 0x000fe4000f8ec0ff */
[----:B------:R-:W-:Y:S01]  /*01b0*/  ULOP3.LUT UR4, UR8, 0x7, URZ, 0xc0, !UPT ;  /* 0x0000000708047892 */ /* 0x000fe2000f8ec0ff */
[----:B------:R-:W1:Y:S01]  /*01c0*/  LDCU UR13, c[0x0][0x3b8] ;  /* 0x00007700ff0d77ac */ /* 0x000e620008000800 */
[----:B------:R-:W-:Y:S02]  /*01d0*/  UIADD3 UR8, UPT, UPT, -UR5, URZ, URZ ;  /* 0x000000ff05087290 */ /* 0x000fe4000fffe1ff */
[----:B0-----:R-:W-:-:S04]  /*01e0*/  UIADD3 UR6, UP0, UPT, UR6, 0x10, URZ ;  /* 0x0000001006067890 */ /* 0x001fc8000ff1e0ff */
[----:B-1----:R-:W-:-:S12]  /*01f0*/  UIADD3.X UR7, UPT, UPT, URZ, UR7, URZ, UP0, !UPT ;  /* 0x00000007ff077290 */ /* 0x002fd800087fe4ff */
.L_x_31:
[----:B------:R-:W0:Y:S01]  /*0200*/  LDC R7, c[0x0][0x3c4] ;  /* 0x0000f100ff077b82 */ /* 0x000e220000000800 */
[----:B------:R-:W-:Y:S01]  /*0210*/  HFMA2 R4, -RZ, RZ, 0, 0 ;  /* 0x00000000ff047431 */ /* 0x000fe200000001ff */
[----:B------:R-:W-:Y:S01]  /*0220*/  IABS R11, R0 ;  /* 0x00000000000b7213 */ /* 0x000fe20000000000 */
[----:B------:R-:W1:Y:S01]  /*0230*/  LDCU UR5, c[0x0][0x3a0] ;  /* 0x00007400ff0577ac */ /* 0x000e620008000800 */
[----:B------:R-:W-:-:S04]  /*0240*/  MOV R20, RZ ;  /* 0x000000ff00147202 */ /* 0x000fc80000000f00 */
[----:B------:R-:W2:Y:S08]  /*0250*/  LDC R2, c[0x0][0x3c0] ;  /* 0x0000f000ff027b82 */ /* 0x000eb00000000800 */
[----:B------:R-:W3:Y:S01]  /*0260*/  LDC R17, c[0x0][0x3a4] ;  /* 0x0000e900ff117b82 */ /* 0x000ee20000000800 */
[----:B0-----:R-:W-:-:S04]  /*0270*/  IABS R12, R7 ;  /* 0x00000007000c7213 */ /* 0x001fc80000000000 */
[----:B------:R-:W0:Y:S01]  /*0280*/  I2F.RP R6, R12 ;  /* 0x0000000c00067306 */ /* 0x000e220000209400 */
[----:B--2---:R-:W-:-:S07]  /*0290*/  IABS R8, R2 ;  /* 0x0000000200087213 */ /* 0x004fce0000000000 */
[----:B0-----:R-:W0:Y:S02]  /*02a0*/  MUFU.RCP R6, R6 ;  /* 0x0000000600067308 */ /* 0x001e240000001000 */
[----:B0-----:R-:W-:-:S06]  /*02b0*/  IADD3 R5, PT, PT, R6, 0xffffffe, RZ ;  /* 0x0ffffffe06057810 */ /* 0x001fcc0007ffe0ff */
[----:B------:R-:W0:Y:S02]  /*02c0*/  F2I.FTZ.U32.TRUNC.NTZ R5, R5 ;  /* 0x0000000500057305 */ /* 0x000e24000021f000 */
[----:B0-----:R-:W-:-:S04]  /*02d0*/  IMAD.MOV R9, RZ, RZ, -R5 ;  /* 0x000000ffff097224 */ /* 0x001fc800078e0a05 */
[----:B------:R-:W-:-:S04]  /*02e0*/  IMAD R9, R9, R12, RZ ;  /* 0x0000000c09097224 */ /* 0x000fc800078e02ff */
[----:B------:R-:W-:Y:S01]  /*02f0*/  IMAD.HI.U32 R6, R5, R9, R4 ;  /* 0x0000000905067227 */ /* 0x000fe200078e0004 */
[----:B------:R-:W-:-:S04]  /*0300*/  MOV R4, R8 ;  /* 0x0000000800047202 */ /* 0x000fc80000000f00 */
[----:B------:R-:W0:Y:S01]  /*0310*/  I2F.RP R8, R4 ;  /* 0x0000000400087306 */ /* 0x000e220000209400 */
[----:B------:R-:W-:Y:S02]  /*0320*/  IMAD.HI.U32 R9, R6, R11, RZ ;  /* 0x0000000b06097227 */ /* 0x000fe400078e00ff */
[----:B------:R-:W2:Y:S02]  /*0330*/  LDC R6, c[0x0][0x3bc] ;  /* 0x0000ef00ff067b82 */ /* 0x000ea40000000800 */
[----:B------:R-:W-:-:S04]  /*0340*/  IMAD.MOV R5, RZ, RZ, -R9 ;  /* 0x000000ffff057224 */ /* 0x000fc800078e0a09 */
[----:B------:R-:W-:-:S05]  /*0350*/  IMAD R5, R12, R5, R11 ;  /* 0x000000050c057224 */ /* 0x000fca00078e020b */
[----:B------:R-:W-:Y:S01]  /*0360*/  ISETP.GT.U32.AND P1, PT, R12, R5, PT ;  /* 0x000000050c00720c */ /* 0x000fe20003f24070 */
[----:B0-----:R-:W0:-:S12]  /*0370*/  MUFU.RCP R8, R8 ;  /* 0x0000000800087308 */ /* 0x001e180000001000 */
[-C--:B------:R-:W-:Y:S01]  /*0380*/  @!P1 IADD3 R5, PT, PT, R5, -R12.reuse, RZ ;  /* 0x8000000c05059210 */ /* 0x080fe20007ffe0ff */
[----:B------:R-:W-:Y:S01]  /*0390*/  @!P1 VIADD R9, R9, 0x1 ;  /* 0x0000000109099836 */ /* 0x000fe20000000000 */
[----:B------:R-:W-:Y:S02]  /*03a0*/  ISETP.NE.AND P1, PT, R7, RZ, PT ;  /* 0x000000ff0700720c */ /* 0x000fe40003f25270 */
[----:B------:R-:W-:Y:S02]  /*03b0*/  ISETP.GE.U32.AND P0, PT, R5, R12, PT ;  /* 0x0000000c0500720c */ /* 0x000fe40003f06070 */
[----:B0-----:R-:W-:Y:S02]  /*03c0*/  IADD3 R10, PT, PT, R8, 0xffffffe, RZ ;  /* 0x0ffffffe080a7810 */ /* 0x001fe40007ffe0ff */
[----:B------:R-:W-:Y:S02]  /*03d0*/  LOP3.LUT R5, R0, R7, RZ, 0x3c, !PT ;  /* 0x0000000700057212 */ /* 0x000fe400078e3cff */
[----:B------:R0:W4:Y:S02]  /*03e0*/  F2I.FTZ.U32.TRUNC.NTZ R11, R10 ;  /* 0x0000000a000b7305 */ /* 0x000124000021f000 */
[----:B------:R-:W-:-:S02]  /*03f0*/  ISETP.GE.AND P2, PT, R5, RZ, PT ;  /* 0x000000ff0500720c */ /* 0x000fc40003f46270 */
[----:B--2---:R-:W-:-:S03]  /*0400*/  IABS R5, R6 ;  /* 0x0000000600057213 */ /* 0x004fc60000000000 */
[----:B------:R-:W-:Y:S01]  /*0410*/  @P0 IADD3 R9, PT, PT, R9, 0x1, RZ ;  /* 0x0000000109090810 */ /* 0x000fe20007ffe0ff */
[----:B0-----:R-:W-:Y:S01]  /*0420*/  HFMA2 R10, -RZ, RZ, 0, 0 ;  /* 0x00000000ff0a7431 */ /* 0x001fe200000001ff */
[----:B----4-:R-:W-:-:S06]  /*0430*/  IADD3 R13, PT, PT, RZ, -R11, RZ ;  /* 0x8000000bff0d7210 */ /* 0x010fcc0007ffe0ff */
[----:B------:R-:W-:Y:S01]  /*0440*/  @!P2 IMAD.MOV R9, RZ, RZ, -R9 ;  /* 0x000000ffff09a224 */ /* 0x000fe200078e0a09 */
[----:B------:R-:W-:Y:S01]  /*0450*/  @!P1 LOP3.LUT R9, RZ, R7, RZ, 0x33, !PT ;  /* 0x00000007ff099212 */ /* 0x000fe200078e33ff */
[----:B------:R-:W-:-:S03]  /*0460*/  IMAD R13, R13, R4, RZ ;  /* 0x000000040d0d7224 */ /* 0x000fc600078e02ff */
[----:B------:R-:W-:Y:S01]  /*0470*/  IABS R8, R9 ;  /* 0x0000000900087213 */ /* 0x000fe20000000000 */
[----:B------:R-:W-:-:S03]  /*0480*/  IMAD.HI.U32 R10, R11, R13, R10 ;  /* 0x0000000d0b0a7227 */ /* 0x000fc600078e000a */
[----:B------:R-:W-:Y:S02]  /*0490*/  MOV R11, R8 ;  /* 0x00000008000b7202 */ /* 0x000fe40000000f00 */
[----:B------:R-:W0:Y:S03]  /*04a0*/  I2F.RP R8, R5 ;  /* 0x0000000500087306 */ /* 0x000e260000209400 */
[----:B------:R-:W-:-:S04]  /*04b0*/  IMAD.HI.U32 R10, R10, R11, RZ ;  /* 0x0000000b0a0a7227 */ /* 0x000fc800078e00ff */
[----:B------:R-:W-:-:S04]  /*04c0*/  IMAD.MOV R12, RZ, RZ, -R10 ;  /* 0x000000ffff0c7224 */ /* 0x000fc800078e0a0a */
[C---:B------:R-:W-:Y:S01]  /*04d0*/  IMAD R11, R4.reuse, R12, R11 ;  /* 0x0000000c040b7224 */ /* 0x040fe200078e020b */
[----:B0-----:R-:W0:Y:S04]  /*04e0*/  MUFU.RCP R8, R8 ;  /* 0x0000000800087308 */ /* 0x001e280000001000 */
[----:B------:R-:W-:-:S13]  /*04f0*/  ISETP.GT.U32.AND P1, PT, R4, R11, PT ;  /* 0x0000000b0400720c */ /* 0x000fda0003f24070 */
[-C--:B------:R-:W-:Y:S01]  /*0500*/  @!P1 IADD3 R11, PT, PT, R11, -R4.reuse, RZ ;  /* 0x800000040b0b9210 */ /* 0x080fe20007ffe0ff */
[----:B------:R-:W-:Y:S01]  /*0510*/  @!P1 VIADD R10, R10, 0x1 ;  /* 0x000000010a0a9836 */ /* 0x000fe20000000000 */
[----:B------:R-:W-:Y:S02]  /*0520*/  ISETP.NE.AND P1, PT, R2, RZ, PT ;  /* 0x000000ff0200720c */ /* 0x000fe40003f25270 */
[----:B------:R-:W-:Y:S02]  /*0530*/  ISETP.GE.U32.AND P0, PT, R11, R4, PT ;  /* 0x000000040b00720c */ /* 0x000fe40003f06070 */
[----:B0-----:R-:W-:Y:S02]  /*0540*/  IADD3 R12, PT, PT, R8, 0xffffffe, RZ ;  /* 0x0ffffffe080c7810 */ /* 0x001fe40007ffe0ff */
[----:B------:R-:W-:Y:S02]  /*0550*/  LOP3.LUT R4, R9, R2, RZ, 0x3c, !PT ;  /* 0x0000000209047212 */ /* 0x000fe400078e3cff */
[----:B------:R-:W0:Y:S02]  /*0560*/  F2I.FTZ.U32.TRUNC.NTZ R11, R12 ;  /* 0x0000000c000b7305 */ /* 0x000e24000021f000 */
[----:B------:R-:W-:-:S05]  /*0570*/  ISETP.GE.AND P2, PT, R4, RZ, PT ;  /* 0x000000ff0400720c */ /* 0x000fca0003f46270 */
[----:B------:R-:W-:-:S04]  /*0580*/  @P0 IADD3 R10, PT, PT, R10, 0x1, RZ ;  /* 0x000000010a0a0810 */ /* 0x000fc80007ffe0ff */
[----:B------:R-:W-:Y:S01]  /*0590*/  MOV R15, R10 ;  /* 0x0000000a000f7202 */ /* 0x000fe20000000f00 */
[----:B------:R-:W-:Y:S02]  /*05a0*/  HFMA2 R10, -RZ, RZ, 0, 0 ;  /* 0x00000000ff0a7431 */ /* 0x000fe400000001ff */
[----:B0-----:R-:W-:Y:S01]  /*05b0*/  IMAD.MOV R4, RZ, RZ, -R11 ;  /* 0x000000ffff047224 */ /* 0x001fe200078e0a0b */
[----:B------:R-:W-:Y:S02]  /*05c0*/  @!P2 IADD3 R15, PT, PT, -R15, RZ, RZ ;  /* 0x000000ff0f0fa210 */ /* 0x000fe40007ffe1ff */
[----:B------:R-:W-:Y:S01]  /*05d0*/  @!P1 LOP3.LUT R15, RZ, R2, RZ, 0x33, !PT ;  /* 0x00000002ff0f9212 */ /* 0x000fe200078e33ff */
[----:B------:R-:W-:-:S03]  /*05e0*/  IMAD R13, R4, R5, RZ ;  /* 0x00000005040d7224 */ /* 0x000fc600078e02ff */
[----:B------:R-:W-:Y:S01]  /*05f0*/  IABS R4, R15 ;  /* 0x0000000f00047213 */ /* 0x000fe20000000000 */
[----:B------:R-:W-:-:S06]  /*0600*/  IMAD.HI.U32 R10, R11, R13, R10 ;  /* 0x0000000d0b0a7227 */ /* 0x000fcc00078e000a */
[----:B------:R-:W-:-:S04]  /*0610*/  IMAD.HI.U32 R10, R10, R4, RZ ;  /* 0x000000040a0a7227 */ /* 0x000fc800078e00ff */
[----:B------:R-:W-:-:S04]  /*0620*/  IMAD.MOV R8, RZ, RZ, -R10 ;  /* 0x000000ffff087224 */ /* 0x000fc800078e0a0a */
[----:B------:R-:W-:Y:S01]  /*0630*/  IMAD R4, R5, R8, R4 ;  /* 0x0000000805047224 */ /* 0x000fe200078e0204 */
[----:B------:R-:W-:-:S04]  /*0640*/  IADD3 R8, PT, PT, -R15, RZ, RZ ;  /* 0x000000ff0f087210 */ /* 0x000fc80007ffe1ff */
[----:B------:R-:W-:Y:S01]  /*0650*/  ISETP.GT.U32.AND P1, PT, R5, R4, PT ;  /* 0x000000040500720c */ /* 0x000fe20003f24070 */
[----:B------:R-:W-:-:S04]  /*0660*/  IMAD R2, R2, R8, R9 ;  /* 0x0000000802027224 */ /* 0x000fc800078e0209 */
[----:B-1----:R-:W-:-:S08]  /*0670*/  VIADD R8, R2, UR5 ;  /* 0x0000000502087c36 */ /* 0x002fd00008000000 */
[-C--:B------:R-:W-:Y:S02]  /*0680*/  @!P1 IADD3 R4, PT, PT, R4, -R5.reuse, RZ ;  /* 0x8000000504049210 */ /* 0x080fe40007ffe0ff */
[----:B------:R-:W-:Y:S02]  /*0690*/  @!P1 IADD3 R10, PT, PT, R10, 0x1, RZ ;  /* 0x000000010a0a9810 */ /* 0x000fe40007ffe0ff */
[----:B------:R-:W-:Y:S02]  /*06a0*/  ISETP.GE.U32.AND P0, PT, R4, R5, PT ;  /* 0x000000050400720c */ /* 0x000fe40003f06070 */
[----:B------:R-:W-:Y:S02]  /*06b0*/  LOP3.LUT R4, R15, R6, RZ, 0x3c, !PT ;  /* 0x000000060f047212 */ /* 0x000fe400078e3cff */
[----:B------:R-:W-:Y:S02]  /*06c0*/  ISETP.NE.AND P1, PT, R6, RZ, PT ;  /* 0x000000ff0600720c */ /* 0x000fe40003f25270 */
[----:B------:R-:W-:Y:S01]  /*06d0*/  ISETP.GE.AND P2, PT, R4, RZ, PT ;  /* 0x000000ff0400720c */ /* 0x000fe20003f46270 */
[----:B------:R-:W-:-:S04]  /*06e0*/  IMAD.MOV R4, RZ, RZ, -R9 ;  /* 0x000000ffff047224 */ /* 0x000fc800078e0a09 */
[----:B------:R-:W-:Y:S02]  /*06f0*/  IMAD R4, R7, R4, R0 ;  /* 0x0000000407047224 */ /* 0x000fe400078e0200 */
[----:B------:R-:W-:Y:S02]  /*0700*/  HFMA2 R7, -RZ, RZ, 0, 0 ;  /* 0x00000000ff077431 */ /* 0x000fe400000001ff */
[----:B------:R-:W-:Y:S01]  /*0710*/  @P0 VIADD R10, R10, 0x1 ;  /* 0x000000010a0a0836 */ /* 0x000fe20000000000 */
[----:B---3--:R-:W-:-:S04]  /*0720*/  ISETP.GE.U32.AND P0, PT, R17, 0x8, PT ;  /* 0x000000081100780c */ /* 0x008fc80003f06070 */
[----:B------:R-:W-:-:S04]  /*0730*/  MOV R5, R10 ;  /* 0x0000000a00057202 */ /* 0x000fc80000000f00 */
[----:B------:R-:W-:Y:S02]  /*0740*/  @!P2 IADD3 R5, PT, PT, -R5, RZ, RZ ;  /* 0x000000ff0505a210 */ /* 0x000fe40007ffe1ff */
[----:B------:R-:W-:-:S04]  /*0750*/  @!P1 LOP3.LUT R5, RZ, R6, RZ, 0x33, !PT ;  /* 0x00000006ff059212 */ /* 0x000fc800078e33ff */
[----:B------:R-:W-:-:S05]  /*0760*/  IADD3 R11, PT, PT, -R5, RZ, RZ ;  /* 0x000000ff050b7210 */ /* 0x000fca0007ffe1ff */
[----:B------:R-:W-:-:S04]  /*0770*/  IMAD R6, R6, R11, R15 ;  /* 0x0000000b06067224 */ /* 0x000fc800078e020f */
[----:B------:R-:W-:Y:S01]  /*0780*/  IMAD R9, R6, R17, RZ ;  /* 0x0000001106097224 */ /* 0x000fe200078e02ff */
[----:B------:R-:W-:Y:S06]  /*0790*/  @!P0 BRA `(.L_x_25) ;  /* 0x0000000400fc8947 */ /* 0x000fec0003800000 */
[----:B------:R-:W0:Y:S01]  /*07a0*/  LDC.64 R24, c[0x0][0x390] ;  /* 0x0000e400ff187b82 */ /* 0x000e220000000a00 */
[----:B------:R-:W-:Y:S01]  /*07b0*/  LOP3.LUT R10, R17, 0x7ffffff8, RZ, 0xc0, !PT ;  /* 0x7ffffff8110a7812 */ /* 0x000fe200078ec0ff */
[----:B------:R-:W-:Y:S01]  /*07c0*/  IMAD.U32 R15, RZ, RZ, UR7 ;  /* 0x00000007ff0f7e24 */ /* 0x000fe2000f8e00ff */
[----:B------:R-:W-:Y:S02]  /*07d0*/  MOV R7, RZ ;  /* 0x000000ff00077202 */ /* 0x000fe40000000f00 */
[----:B------:R-:W-:Y:S02]  /*07e0*/  MOV R14, UR6 ;  /* 0x00000006000e7c02 */ /* 0x000fe40008000f00 */
[----:B------:R-:W-:Y:S02]  /*07f0*/  MOV R11, R9 ;  /* 0x00000009000b7202 */ /* 0x000fe40000000f00 */
[----:B------:R-:W-:Y:S01]  /*0800*/  MOV R12, UR8 ;  /* 0x00000008000c7c02 */ /* 0x000fe20008000f00 */
[----:B0-----:R-:W-:-:S03]  /*0810*/  IMAD.WIDE R24, R9, 0x4, R24 ;  /* 0x0000000409187825 */ /* 0x001fc600078e0218 */
[----:B------:R-:W-:-:S04]  /*0820*/  IADD3 R13, P0, PT, R24, 0x10, RZ ;  /* 0x00000010180d7810 */ /* 0x000fc80007f1e0ff */
[----:B------:R-:W-:-:S09]  /*0830*/  IADD3.X R24, PT, PT, RZ, R25, RZ, P0, !PT ;  /* 0x00000019ff187210 */ /* 0x000fd200007fe4ff */
.L_x_26:
[----:B------:R-:W2:Y:S04]  /*0840*/  LDG.E R17, desc[UR10][R14.64+-0x10] ;  /* 0xfffff00a0e117981 */ /* 0x000ea8000c1e1900 */
[----:B------:R-:W3:Y:S04]  /*0850*/  LDG.E R21, desc[UR10][R14.64+-0xc] ;  /* 0xfffff40a0e157981 */ /* 0x000ee8000c1e1900 */
[----:B------:R-:W4:Y:S04]  /*0860*/  LDG.E R29, desc[UR10][R14.64+-0x8] ;  /* 0xfffff80a0e1d7981 */ /* 0x000f28000c1e1900 */
[----:B------:R-:W5:Y:S01]  /*0870*/  LDG.E R25, desc[UR10][R14.64+-0x4] ;  /* 0xfffffc0a0e197981 */ /* 0x000f62000c1e1900 */
[----:B--2---:R-:W-:-:S04]  /*0880*/  IADD3 R20, PT, PT, R4, -R17, RZ ;  /* 0x8000001104147210 */ /* 0x004fc80007ffe0ff */
[----:B------:R-:W-:-:S04]  /*0890*/  ISETP.GE.AND P0, PT, R20, UR13, PT ;  /* 0x0000000d14007c0c */ /* 0x000fc8000bf06270 */
[----:B------:R-:W-:-:S13]  /*08a0*/  ISETP.LT.OR P3, PT, R20, RZ, P0 ;  /* 0x000000ff1400720c */ /* 0x000fda0000761670 */
[----:B------:R-:W0:Y:S01]  /*08b0*/  @!P3 LDC.64 R16, c[0x0][0x390] ;  /* 0x0000e400ff10bb82 */ /* 0x000e220000000a00 */
[----:B---3--:R-:W-:-:S07]  /*08c0*/  IMAD.IADD R21, R4, 0x1, -R21 ;  /* 0x0000000104157824 */ /* 0x008fce00078e0a15 */
[----:B------:R-:W1:Y:S01]  /*08d0*/  @!P3 LDC.64 R22, c[0x0][0x380] ;  /* 0x0000e000ff16bb82 */ /* 0x000e620000000a00 */
[----:B0-----:R-:W-:Y:S01]  /*08e0*/  @!P3 IMAD.WIDE R18, R11, 0x4, R16 ;  /* 0x000000040b12b825 */ /* 0x001fe200078e0210 */
[----:B------:R-:W-:-:S06]  /*08f0*/  ISETP.GE.AND P0, PT, R21, UR13, PT ;  /* 0x0000000d15007c0c */ /* 0x000fcc000bf06270 */
[----:B------:R-:W0:Y:S01]  /*0900*/  @!P3 LDC.64 R16, c[0x0][0x3b0] ;  /* 0x0000ec00ff10bb82 */ /* 0x000e220000000a00 */
[----:B------:R2:W0:Y:S01]  /*0910*/  @!P3 LDG.E R26, desc[UR10][R18.64] ;  /* 0x0000000a121ab981 */ /* 0x000422000c1e1900 */
[----:B------:R-:W-:Y:S02]  /*0920*/  ISETP.LT.OR P0, PT, R21, RZ, P0 ;  /* 0x000000ff1500720c */ /* 0x000fe40000701670 */
[----:B--2---:R-:W-:Y:S02]  /*0930*/  MOV R18, R13 ;  /* 0x0000000d00127202 */ /* 0x004fe40000000f00 */
[----:B------:R-:W-:Y:S01]  /*0940*/  MOV R19, R24 ;  /* 0x0000001800137202 */ /* 0x000fe20000000f00 */
[----:B------:R-:W2:Y:S08]  /*0950*/  LDG.E R13, desc[UR10][R14.64] ;  /* 0x0000000a0e0d7981 */ /* 0x000eb0000c1e1900 */
[----:B------:R-:W3:Y:S01]  /*0960*/  @!P0 LDG.E R24, desc[UR10][R18.64+-0xc] ;  /* 0xfffff40a12188981 */ /* 0x000ee2000c1e1900 */
[----:B-----5:R-:W-:-:S05]  /*0970*/  IMAD.IADD R25, R4, 0x1, -R25 ;  /* 0x0000000104197824 */ /* 0x020fca00078e0a19 */
[----:B------:R-:W-:-:S04]  /*0980*/  ISETP.GE.AND P2, PT, R25, UR13, PT ;  /* 0x0000000d19007c0c */ /* 0x000fc8000bf46270 */
[----:B------:R-:W-:Y:S01]  /*0990*/  ISETP.LT.OR P2, PT, R25, RZ, P2 ;  /* 0x000000ff1900720c */ /* 0x000fe20001741670 */
[----:B0-----:R-:W-:-:S04]  /*09a0*/  @!P3 IMAD R16, R5, R16, R26 ;  /* 0x000000100510b224 */ /* 0x001fc800078e021a */
[----:B------:R-:W-:-:S04]  /*09b0*/  @!P3 IMAD R17, R16, R17, R8 ;  /* 0x000000111011b224 */ /* 0x000fc800078e0208 */
[----:B------:R-:W-:-:S04]  /*09c0*/  @!P3 IMAD R17, R17, UR13, R20 ;  /* 0x0000000d1111bc24 */ /* 0x000fc8000f8e0214 */
[----:B-1----:R-:W-:Y:S02]  /*09d0*/  @!P3 IMAD.WIDE R26, R17, 0x4, R22 ;  /* 0x00000004111ab825 */ /* 0x002fe400078e0216 */
[----:B------:R-:W5:Y:S01]  /*09e0*/  @!P2 LDG.E R23, desc[UR10][R18.64+-0x4] ;  /* 0xfffffc0a1217a981 */ /* 0x000f62000c1e1900 */
[----:B------:R-:W3:Y:S03]  /*09f0*/  @!P0 LDC.64 R16, c[0x0][0x3b0] ;  /* 0x0000ec00ff108b82 */ /* 0x000ee60000000a00 */
[----:B------:R-:W5:Y:S01]  /*0a00*/  @!P3 LDG.E R26, desc[UR10][R26.64] ;  /* 0x0000000a1a1ab981 */ /* 0x000f62000c1e1900 */
[----:B----4-:R-:W-:-:S04]  /*0a10*/  IADD3 R22, PT, PT, R4, -R29, RZ ;  /* 0x8000001d04167210 */ /* 0x010fc80007ffe0ff */
[C---:B------:R-:W-:Y:S01]  /*0a20*/  ISETP.GE.AND P1, PT, R22.reuse, UR13, PT ;  /* 0x0000000d16007c0c */ /* 0x040fe2000bf26270 */
[----:B------:R-:W0:Y:S03]  /*0a30*/  @!P0 LDC.64 R28, c[0x0][0x380] ;  /* 0x0000e000ff1c8b82 */ /* 0x000e260000000a00 */
[----:B------:R-:W-:-:S13]  /*0a40*/  ISETP.LT.OR P1, PT, R22, RZ, P1 ;  /* 0x000000ff1600720c */ /* 0x000fda0000f21670 */
[----:B------:R-:W4:Y:S01]  /*0a50*/  @!P1 LDG.E R20, desc[UR10][R18.64+-0x8] ;  /* 0xfffff80a12149981 */ /* 0x000f22000c1e1900 */
[----:B---3--:R-:W-:-:S04]  /*0a60*/  @!P0 IMAD R16, R5, R16, R24 ;  /* 0x0000001005108224 */ /* 0x008fc800078e0218 */
[----:B------:R-:W-:-:S04]  /*0a70*/  @!P0 IMAD R16, R16, R17, R8 ;  /* 0x0000001110108224 */ /* 0x000fc800078e0208 */
[----:B------:R-:W-:Y:S01]  /*0a80*/  @!P0 IMAD R21, R16, UR13, R21 ;  /* 0x0000000d10158c24 */ /* 0x000fe2000f8e0215 */
[----:B--2---:R-:W-:Y:S01]  /*0a90*/  IADD3 R13, PT, PT, R4, -R13, RZ ;  /* 0x8000000d040d7210 */ /* 0x004fe20007ffe0ff */
[----:B------:R-:W4:Y:S02]  /*0aa0*/  @!P1 LDC.64 R16, c[0x0][0x3b0] ;  /* 0x0000ec00ff109b82 */ /* 0x000f240000000a00 */
[----:B0-----:R-:W-:Y:S02]  /*0ab0*/  @!P0 IMAD.WIDE R28, R21, 0x4, R28 ;  /* 0x00000004151c8825 */ /* 0x001fe400078e021c */
[----:B------:R-:W2:Y:S02]  /*0ac0*/  LDG.E R21, desc[UR10][R14.64+0x4] ;  /* 0x0000040a0e157981 */ /* 0x000ea4000c1e1900 */
[----:B-----5:R-:W-:Y:S01]  /*0ad0*/  @!P3 FADD R7, R7, R26 ;  /* 0x0000001a0707b221 */ /* 0x020fe20000000000 */
[----:B------:R-:W-:-:S04]  /*0ae0*/  ISETP.GE.AND P3, PT, R13, UR13, PT ;  /* 0x0000000d0d007c0c */ /* 0x000fc8000bf66270 */
[----:B------:R-:W-:-:S13]  /*0af0*/  ISETP.LT.OR P3, PT, R13, RZ, P3 ;  /* 0x000000ff0d00720c */ /* 0x000fda0001f61670 */
[----:B------:R-:W3:Y:S01]  /*0b00*/  @!P3 LDG.E R26, desc[UR10][R18.64] ;  /* 0x0000000a121ab981 */ /* 0x000ee2000c1e1900 */
[----:B----4-:R-:W-:-:S03]  /*0b10*/  @!P1 IMAD R16, R5, R16, R20 ;  /* 0x0000001005109224 */ /* 0x010fc600078e0214 */
[----:B------:R0:W4:Y:S01]  /*0b20*/  @!P0 LDG.E R20, desc[UR10][R28.64] ;  /* 0x0000000a1c148981 */ /* 0x000122000c1e1900 */
[----:B------:R-:W-:Y:S02]  /*0b30*/  @!P1 IMAD R27, R16, R17, R8 ;  /* 0x00000011101b9224 */ /* 0x000fe400078e0208 */
[----:B------:R-:W1:Y:S02]  /*0b40*/  @!P2 LDC.64 R16, c[0x0][0x3b0] ;  /* 0x0000ec00ff10ab82 */ /* 0x000e640000000a00 */
[----:B------:R-:W-:Y:S02]  /*0b50*/  @!P1 IMAD R27, R27, UR13, R22 ;  /* 0x0000000d1b1b9c24 */ /* 0x000fe4000f8e0216 */
[----:B-1----:R-:W-:-:S04]  /*0b60*/  @!P2 IMAD R16, R5, R16, R23 ;  /* 0x000000100510a224 */ /* 0x002fc800078e0217 */
[----:B------:R-:W0:Y:S01]  /*0b70*/  @!P1 LDC.64 R22, c[0x0][0x380] ;  /* 0x0000e000ff169b82 */ /* 0x000e220000000a00 */
[----:B------:R-:W-:Y:S02]  /*0b80*/  @!P2 IMAD R16, R16, R17, R8 ;  /* 0x000000111010a224 */ /* 0x000fe400078e0208 */
[----:B0-----:R-:W-:-:S05]  /*0b90*/  @!P1 IMAD.WIDE R28, R27, 0x4, R22 ;  /* 0x000000041b1c9825 */ /* 0x001fca00078e0216 */
[----:B------:R-:W0:Y:S01]  /*0ba0*/  @!P2 LDC.64 R22, c[0x0][0x380] ;  /* 0x0000e000ff16ab82 */ /* 0x000e220000000a00 */
[----:B------:R-:W-:Y:S01]  /*0bb0*/  @!P2 IMAD R25, R16, UR13, R25 ;  /* 0x0000000d1019ac24 */ /* 0x000fe2000f8e0219 */
[----:B--2---:R-:W-:Y:S01]  /*0bc0*/  IADD3 R21, PT, PT, R4, -R21, RZ ;  /* 0x8000001504157210 */ /* 0x004fe20007ffe0ff */
[----:B------:R1:W2:Y:S03]  /*0bd0*/  @!P1 LDG.E R24, desc[UR10][R28.64] ;  /* 0x0000000a1c189981 */ /* 0x0002a6000c1e1900 */
[C---:B------:R-:W-:Y:S02]  /*0be0*/  ISETP.GE.AND P4, PT, R21.reuse, UR13, PT ;  /* 0x0000000d15007c0c */ /* 0x040fe4000bf86270 */
[----:B------:R-:W3:Y:S02]  /*0bf0*/  @!P3 LDC.64 R16, c[0x0][0x3b0] ;  /* 0x0000ec00ff10bb82 */ /* 0x000ee40000000a00 */
[----:B------:R-:W-:Y:S01]  /*0c00*/  ISETP.LT.OR P4, PT, R21, RZ, P4 ;  /* 0x000000ff1500720c */ /* 0x000fe20002781670 */
[----:B0-----:R-:W-:-:S12]  /*0c10*/  @!P2 IMAD.WIDE R22, R25, 0x4, R22 ;  /* 0x000000041916a825 */ /* 0x001fd800078e0216 */
[----:B------:R-:W5:Y:S04]  /*0c20*/  @!P4 LDG.E R27, desc[UR10][R18.64+0x4] ;  /* 0x0000040a121bc981 */ /* 0x000f68000c1e1900 */
[----:B------:R-:W4:Y:S01]  /*0c30*/  LDG.E R25, desc[UR10][R14.64+0x8] ;  /* 0x0000080a0e197981 */ /* 0x000f22000c1e1900 */
[----:B---3--:R-:W-:-:S03]  /*0c40*/  @!P3 IMAD R16, R5, R16, R26 ;  /* 0x000000100510b224 */ /* 0x008fc600078e021a */
[----:B------:R0:W3:Y:S01]  /*0c50*/  @!P2 LDG.E R26, desc[UR10][R22.64] ;  /* 0x0000000a161aa981 */ /* 0x0000e2000c1e1900 */
[----:B-1----:R-:W-:Y:S02]  /*0c60*/  @!P3 IMAD R28, R16, R17, R8 ;  /* 0x00000011101cb224 */ /* 0x002fe400078e0208 */
[----:B------:R-:W5:Y:S02]  /*0c70*/  @!P4 LDC.64 R16, c[0x0][0x3b0] ;  /* 0x0000ec00ff10cb82 */ /* 0x000f640000000a00 */
[----:B------:R-:W-:Y:S02]  /*0c80*/  @!P3 IMAD R29, R28, UR13, R13 ;  /* 0x0000000d1c1dbc24 */ /* 0x000fe4000f8e020d */
[----:B------:R-:W2:Y:S04]  /*0c90*/  LDG.E R13, desc[UR10][R14.64+0xc] ;  /* 0x00000c0a0e0d7981 */ /* 0x000ea8000c1e1900 */
[----:B0-----:R-:W0:Y:S01]  /*0ca0*/  @!P4 LDC.64 R22, c[0x0][0x380] ;  /* 0x0000e000ff16cb82 */ /* 0x001e220000000a00 */
[----:B----4-:R-:W-:-:S04]  /*0cb0*/  IADD3 R25, PT, PT, R4, -R25, RZ ;  /* 0x8000001904197210 */ /* 0x010fc80007ffe0ff */
[----:B------:R-:W-:-:S04]  /*0cc0*/  ISETP.GE.AND P5, PT, R25, UR13, PT ;  /* 0x0000000d19007c0c */ /* 0x000fc8000bfa6270 */
[----:B------:R-:W-:Y:S01]  /*0cd0*/  ISETP.LT.OR P5, PT, R25, RZ, P5 ;  /* 0x000000ff1900720c */ /* 0x000fe20002fa1670 */
[----:B-----5:R-:W-:-:S12]  /*0ce0*/  @!P4 IMAD R16, R5, R16, R27 ;  /* 0x000000100510c224 */ /* 0x020fd800078e021b */
[----:B------:R-:W4:Y:S01]  /*0cf0*/  @!P5 LDG.E R27, desc[UR10][R18.64+0x8] ;  /* 0x0000080a121bd981 */ /* 0x000f22000c1e1900 */
[----:B------:R-:W-:Y:S02]  /*0d00*/  @!P4 IMAD R28, R16, R17, R8 ;  /* 0x00000011101cc224 */ /* 0x000fe400078e0208 */
[----:B------:R-:W1:Y:S02]  /*0d10*/  @!P3 LDC.64 R16, c[0x0][0x380] ;  /* 0x0000e000ff10bb82 */ /* 0x000e640000000a00 */
[----:B------:R-:W-:-:S04]  /*0d20*/  @!P4 IMAD R21, R28, UR13, R21 ;  /* 0x0000000d1c15cc24 */ /* 0x000fc8000f8e0215 */
[----:B0-----:R-:W-:-:S06]  /*0d30*/  @!P4 IMAD.WIDE R22, R21, 0x4, R22 ;  /* 0x000000041516c825 */ /* 0x001fcc00078e0216 */
[----:B------:R-:W5:Y:S01]  /*0d40*/  @!P4 LDG.E R22, desc[UR10][R22.64] ;  /* 0x0000000a1616c981 */ /* 0x000f62000c1e1900 */
[----:B--2---:R-:W-:-:S05]  /*0d50*/  IMAD.IADD R13, R4, 0x1, -R13 ;  /* 0x00000001040d7824 */ /* 0x004fca00078e0a0d */
[----:B------:R-:W-:-:S04]  /*0d60*/  ISETP.GE.AND P6, PT, R13, UR13, PT ;  /* 0x0000000d0d007c0c */ /* 0x000fc8000bfc6270 */
[----:B------:R-:W-:-:S13]  /*0d70*/  ISETP.LT.OR P6, PT, R13, RZ, P6 ;  /* 0x000000ff0d00720c */ /* 0x000fda00037c1670 */
[----:B------:R-:W2:Y:S01]  /*0d80*/  @!P6 LDG.E R21, desc[UR10][R18.64+0xc] ;  /* 0x00000c0a1215e981 */ /* 0x000ea2000c1e1900 */
[----:B-1----:R-:W-:Y:S02]  /*0d90*/  @!P3 IMAD.WIDE R28, R29, 0x4, R16 ;  /* 0x000000041d1cb825 */ /* 0x002fe400078e0210 */
[----:B------:R-:W4:Y:S04]  /*0da0*/  @!P5 LDC.64 R16, c[0x0][0x3b0] ;  /* 0x0000ec00ff10db82 */ /* 0x000f280000000a00 */
[----:B------:R-:W5:Y:S01]  /*0db0*/  @!P3 LDG.E R28, desc[UR10][R28.64] ;  /* 0x0000000a1c1cb981 */ /* 0x000f62000c1e1900 */
[----:B----4-:R-:W-:-:S04]  /*0dc0*/  @!P5 IMAD R16, R5, R16, R27 ;  /* 0x000000100510d224 */ /* 0x010fc800078e021b */
[----:B------:R-:W-:-:S04]  /*0dd0*/  @!P5 IMAD R16, R16, R17, R8 ;  /* 0x000000111010d224 */ /* 0x000fc800078e0208 */
[----:B------:R-:W-:Y:S02]  /*0de0*/  @!P5 IMAD R25, R16, UR13, R25 ;  /* 0x0000000d1019dc24 */ /* 0x000fe4000f8e0219 */
[----:B------:R-:W0:Y:S02]  /*0df0*/  @!P5 LDC.64 R16, c[0x0][0x380] ;  /* 0x0000e000ff10db82 */ /* 0x000e240000000a00 */
[----:B0-----:R-:W-:-:S05]  /*0e00*/  @!P5 IMAD.WIDE R16, R25, 0x4, R16 ;  /* 0x000000041910d825 */ /* 0x001fca00078e0210 */
[----:B------:R0:W4:Y:S02]  /*0e10*/  @!P5 LDG.E R25, desc[UR10][R16.64] ;  /* 0x0000000a1019d981 */ /* 0x000124000c1e1900 */
[----:B0-----:R-:W2:Y:S02]  /*0e20*/  @!P6 LDC.64 R16, c[0x0][0x3b0] ;  /* 0x0000ec00ff10eb82 */ /* 0x001ea40000000a00 */
[----:B--2---:R-:W-:-:S04]  /*0e30*/  @!P6 IMAD R21, R5, R16, R21 ;  /* 0x000000100515e224 */ /* 0x004fc800078e0215 */
[----:B------:R-:W-:Y:S02]  /*0e40*/  @!P6 IMAD R21, R21, R17, R8 ;  /* 0x000000111515e224 */ /* 0x000fe400078e0208 */
[----:B------:R-:W0:Y:S02]  /*0e50*/  @!P6 LDC.64 R16, c[0x0][0x380] ;  /* 0x0000e000ff10eb82 */ /* 0x000e240000000a00 */
[----:B------:R-:W-:-:S04]  /*0e60*/  @!P6 IMAD R21, R21, UR13, R13 ;  /* 0x0000000d1515ec24 */ /* 0x000fc8000f8e020d */
[----:B0-----:R-:W-:-:S05]  /*0e70*/  @!P6 IMAD.WIDE R16, R21, 0x4, R16 ;  /* 0x000000041510e825 */ /* 0x001fca00078e0210 */
[----:B------:R-:W2:Y:S01]  /*0e80*/  @!P6 LDG.E R21, desc[UR10][R16.64] ;  /* 0x0000000a1015e981 */ /* 0x000ea2000c1e1900 */
[----:B------:R-:W-:Y:S01]  /*0e90*/  @!P0 FADD R7, R7, R20 ;  /* 0x0000001407078221 */ /* 0x000fe20000000000 */
[----:B------:R-:W-:-:S03]  /*0ea0*/  IADD3 R12, PT, PT, R12, 0x8, RZ ;  /* 0x000000080c0c7810 */ /* 0x000fc60007ffe0ff */
[----:B------:R-:W-:-:S04]  /*0eb0*/  @!P1 FADD R7, R7, R24 ;  /* 0x0000001807079221 */ /* 0x000fc80000000000 */
[----:B---3--:R-:W-:Y:S01]  /*0ec0*/  @!P2 FADD R7, R7, R26 ;  /* 0x0000001a0707a221 */ /* 0x008fe20000000000 */
[----:B------:R-:W-:-:S03]  /*0ed0*/  ISETP.NE.AND P2, PT, R12, RZ, PT ;  /* 0x000000ff0c00720c */ /* 0x000fc60003f45270 */
[----:B-----5:R-:W-:-:S04]  /*0ee0*/  @!P3 FADD R7, R7, R28 ;  /* 0x0000001c0707b221 */ /* 0x020fc80000000000 */
[----:B------:R-:W-:Y:S01]  /*0ef0*/  @!P4 FADD R7, R7, R22 ;  /* 0x000000160707c221 */ /* 0x000fe20000000000 */
[----:B------:R-:W-:Y:S02]  /*0f00*/  IADD3 R14, P0, PT, R14, 0x20, RZ ;  /* 0x000000200e0e7810 */ /* 0x000fe40007f1e0ff */
[----:B------:R-:W-:Y:S01]  /*0f10*/  IADD3 R13, P1, PT, R18, 0x20, RZ ;  /* 0x00000020120d7810 */ /* 0x000fe20007f3e0ff */
[----:B------:R-:W-:Y:S01]  /*0f20*/  VIADD R11, R11, 0x8 ;  /* 0x000000080b0b7836 */ /* 0x000fe20000000000 */
[----:B------:R-:W-:Y:S02]  /*0f30*/  IADD3.X R15, PT, PT, RZ, R15, RZ, P0, !PT ;  /* 0x0000000fff0f7210 */ /* 0x000fe400007fe4ff */
[----:B------:R-:W-:Y:S01]  /*0f40*/  IADD3.X R24, PT, PT, RZ, R19, RZ, P1, !PT ;  /* 0x00000013ff187210 */ /* 0x000fe20000ffe4ff */
[----:B----4-:R-:W-:-:S04]  /*0f50*/  @!P5 FADD R7, R7, R25 ;  /* 0x000000190707d221 */ /* 0x010fc80000000000 */
[----:B--2---:R-:W-:Y:S01]  /*0f60*/  @!P6 FADD R7, R7, R21 ;  /* 0x000000150707e221 */ /* 0x004fe20000000000 */
[----:B------:R-:W-:Y:S06]  /*0f70*/  @P2 BRA `(.L_x_26) ;  /* 0xfffffff800302947 */ /* 0x000fec000383ffff */
[----:B------:R-:W-:-:S07]  /*0f80*/  MOV R20, R10 ;  /* 0x0000000a00147202 */ /* 0x000fce0000000f00 */
.L_x_25:
[----:B------:R-:W-:-:S09]  /*0f90*/  UISETP.NE.AND UP0, UPT, UR4, URZ, UPT ;  /* 0x000000ff0400728c */ /* 0x000fd2000bf05270 */
[----:B------:R-:W-:Y:S05]  /*0fa0*/  BRA.U !UP0, `(.L_x_27) ;  /* 0x0000000908247547 */ /* 0x000fea000b800000 */
[----:B------:R-:W0:Y:S01]  /*0fb0*/  LDCU UR5, c[0x0][0x3a4] ;  /* 0x00007480ff0577ac */ /* 0x000e220008000800 */
[----:B------:R-:W-:-:S04]  /*0fc0*/  UIADD3 UR9, UPT, UPT, UR4, -0x1, URZ ;  /* 0xffffffff04097890 */ /* 0x000fc8000fffe0ff */
[----:B------:R-:W-:Y:S02]  /*0fd0*/  UISETP.GE.U32.AND UP0, UPT, UR9, 0x3, UPT ;  /* 0x000000030900788c */ /* 0x000fe4000bf06070 */
[----:B0-----:R-:W-:-:S07]  /*0fe0*/  ULOP3.LUT UP1, UR12, UR5, 0x3, URZ, 0xc0, !UPT ;  /* 0x00000003050c7892 */ /* 0x001fce000f82c0ff */
[----:B------:R-:W-:Y:S05]  /*0ff0*/  BRA.U !UP0, `(.L_x_28) ;  /* 0x0000000508007547 */ /* 0x000fea000b800000 */
[----:B------:R-:W0:Y:S01]  /*1000*/  LDC.64 R10, c[0x0][0x398] ;  /* 0x0000e600ff0a7b82 */ /* 0x000e220000000a00 */
[----:B------:R-:W1:Y:S01]  /*1010*/  LDCU UR9, c[0x0][0x3b8] ;  /* 0x00007700ff0977ac */ /* 0x000e620008000800 */
[----:B------:R-:W2:Y:S01]  /*1020*/  LDCU.64 UR14, c[0x0][0x390] ;  /* 0x00007200ff0e77ac */ /* 0x000ea20008000a00 */
[----:B0-----:R-:W-:-:S05]  /*1030*/  IMAD.WIDE.U32 R10, R20, 0x4, R10 ;  /* 0x00000004140a7825 */ /* 0x001fca00078e000a */
[----:B------:R-:W3:Y:S04]  /*1040*/  LDG.E R29, desc[UR10][R10.64] ;  /* 0x0000000a0a1d7981 */ /* 0x000ee8000c1e1900 */
[----:B------:R-:W4:Y:S04]  /*1050*/  LDG.E R25, desc[UR10][R10.64+0x4] ;  /* 0x0000040a0a197981 */ /* 0x000f28000c1e1900 */
[----:B------:R-:W5:Y:S04]  /*1060*/  LDG.E R17, desc[UR10][R10.64+0x8] ;  /* 0x0000080a0a117981 */ /* 0x000f68000c1e1900 */
[----:B------:R0:W5:Y:S01]  /*1070*/  LDG.E R21, desc[UR10][R10.64+0xc] ;  /* 0x00000c0a0a157981 */ /* 0x000162000c1e1900 */
[----:B------:R-:W-:-:S04]  /*1080*/  IADD3 R12, P2, PT, R9, R20, RZ ;  /* 0x00000014090c7210 */ /* 0x000fc80007f5e0ff */
[----:B--2---:R-:W-:Y:S02]  /*1090*/  LEA R26, P3, R12, UR14, 0x2 ;  /* 0x0000000e0c1a7c11 */ /* 0x004fe4000f8610ff */
[----:B0-----:R-:W-:-:S04]  /*10a0*/  LEA.HI.X.SX32 R11, R9, RZ, 0x1, P2 ;  /* 0x000000ff090b7211 */ /* 0x001fc800010f0eff */
[----:B------:R-:W-:Y:S02]  /*10b0*/  LEA.HI.X R27, R12, UR15, R11, 0x2, P3 ;  /* 0x0000000f0c1b7c11 */ /* 0x000fe400098f140b */
[----:B---3--:R-:W-:-:S04]  /*10c0*/  IADD3 R29, PT, PT, R4, -R29, RZ ;  /* 0x8000001d041d7210 */ /* 0x008fc80007ffe0ff */
[C---:B-1----:R-:W-:Y:S02]  /*10d0*/  ISETP.GE.AND P0, PT, R29.reuse, UR9, PT ;  /* 0x000000091d007c0c */ /* 0x042fe4000bf06270 */
[C---:B----4-:R-:W-:Y:S02]  /*10e0*/  IADD3 R25, PT, PT, R4.reuse, -R25, RZ ;  /* 0x8000001904197210 */ /* 0x050fe40007ffe0ff */
[----:B------:R-:W-:Y:S02]  /*10f0*/  ISETP.LT.OR P0, PT, R29, RZ, P0 ;  /* 0x000000ff1d00720c */ /* 0x000fe40000701670 */
[C---:B------:R-:W-:Y:S02]  /*1100*/  ISETP.GE.AND P1, PT, R25.reuse, UR9, PT ;  /* 0x0000000919007c0c */ /* 0x040fe4000bf26270 */
[----:B-----5:R-:W-:Y:S02]  /*1110*/  IADD3 R22, PT, PT, R4, -R17, RZ ;  /* 0x8000001104167210 */ /* 0x020fe40007ffe0ff */
[----:B------:R-:W-:-:S02]  /*1120*/  ISETP.LT.OR P1, PT, R25, RZ, P1 ;  /* 0x000000ff1900720c */ /* 0x000fc40000f21670 */
[----:B------:R-:W-:-:S05]  /*1130*/  ISETP.GE.AND P2, PT, R22, UR9, PT ;  /* 0x0000000916007c0c */ /* 0x000fca000bf46270 */
[----:B------:R-:W0:Y:S01]  /*1140*/  @!P0 LDC.64 R14, c[0x0][0x390] ;  /* 0x0000e400ff0e8b82 */ /* 0x000e220000000a00 */
[----:B------:R-:W-:Y:S01]  /*1150*/  @!P0 IMAD.IADD R13, R9, 0x1, R20 ;  /* 0x00000001090d8824 */ /* 0x000fe200078e0214 */
[----:B------:R-:W-:-:S04]  /*1160*/  ISETP.LT.OR P2, PT, R22, RZ, P2 ;  /* 0x000000ff1600720c */ /* 0x000fc80001741670 */
[----:B------:R-:W2:Y:S01]  /*1170*/  @!P1 LDG.E R16, desc[UR10][R26.64+0x4] ;  /* 0x0000040a1a109981 */ /* 0x000ea2000c1e1900 */
[----:B------:R-:W-:Y:S01]  /*1180*/  IADD3 R21, PT, PT, R4, -R21, RZ ;  /* 0x8000001504157210 */ /* 0x000fe20007ffe0ff */
[----:B------:R-:W2:Y:S01]  /*1190*/  @!P1 LDC.64 R10, c[0x0][0x3b0] ;  /* 0x0000ec00ff0a9b82 */ /* 0x000ea20000000a00 */
[----:B0-----:R-:W-:-:S06]  /*11a0*/  @!P0 IMAD.WIDE R14, R13, 0x4, R14 ;  /* 0x000000040d0e8825 */ /* 0x001fcc00078e020e */
[----:B------:R-:W3:Y:S01]  /*11b0*/  @!P2 LDG.E R24, desc[UR10][R26.64+0x8] ;  /* 0x0000080a1a18a981 */ /* 0x000ee2000c1e1900 */
[C---:B------:R-:W-:Y:S01]  /*11c0*/  ISETP.GE.AND P3, PT, R21.reuse, UR9, PT ;  /* 0x0000000915007c0c */ /* 0x040fe2000bf66270 */
[----:B------:R-:W0:Y:S02]  /*11d0*/  @!P0 LDC.64 R12, c[0x0][0x3b0] ;  /* 0x0000ec00ff0c8b82 */ /* 0x000e240000000a00 */
[----:B------:R-:W0:Y:S01]  /*11e0*/  @!P0 LDG.E R14, desc[UR10][R14.64] ;  /* 0x0000000a0e0e8981 */ /* 0x000e22000c1e1900 */
[----:B------:R-:W-:-:S05]  /*11f0*/  ISETP.LT.OR P3, PT, R21, RZ, P3 ;  /* 0x000000ff1500720c */ /* 0x000fca0001f61670 */
[----:B------:R-:W3:Y:S08]  /*1200*/  @!P2 LDC.64 R18, c[0x0][0x3b0] ;  /* 0x0000ec00ff12ab82 */ /* 0x000ef00000000a00 */
[----:B------:R1:W4:Y:S01]  /*1210*/  @!P3 LDG.E R23, desc[UR10][R26.64+0xc] ;  /* 0x00000c0a1a17b981 */ /* 0x000322000c1e1900 */
[----:B--2---:R-:W-:Y:S02]  /*1220*/  @!P1 IMAD R10, R5, R10, R16 ;  /* 0x0000000a050a9224 */ /* 0x004fe400078e0210 */
[----:B------:R-:W2:Y:S02]  /*1230*/  @!P0 LDC.64 R16, c[0x0][0x380] ;  /* 0x0000e000ff108b82 */ /* 0x000ea40000000a00 */
[----:B------:R-:W-:-:S04]  /*1240*/  @!P1 IMAD R10, R10, R11, R8 ;  /* 0x0000000b0a0a9224 */ /* 0x000fc800078e0208 */
[----:B------:R-:W-:Y:S02]  /*1250*/  @!P1 IMAD R25, R10, UR9, R25 ;  /* 0x000000090a199c24 */ /* 0x000fe4000f8e0219 */
[----:B------:R-:W5:Y:S01]  /*1260*/  @!P2 LDC.64 R10, c[0x0][0x380] ;  /* 0x0000e000ff0aab82 */ /* 0x000f620000000a00 */
[----:B0-----:R-:W-:-:S07]  /*1270*/  @!P0 IMAD R12, R5, R12, R14 ;  /* 0x0000000c050c8224 */ /* 0x001fce00078e020e */
[----:B------:R-:W4:Y:S01]  /*1280*/  @!P3 LDC.64 R14, c[0x0][0x3b0] ;  /* 0x0000ec00ff0ebb82 */ /* 0x000f220000000a00 */
[----:B------:R-:W-:-:S04]  /*1290*/  @!P0 IMAD R12, R12, R13, R8 ;  /* 0x0000000d0c0c8224 */ /* 0x000fc800078e0208 */
[----:B------:R-:W-:-:S03]  /*12a0*/  @!P0 IMAD R29, R12, UR9, R29 ;  /* 0x000000090c1d8c24 */ /* 0x000fc6000f8e021d */
[----:B------:R-:W0:Y:S01]  /*12b0*/  @!P1 LDC.64 R12, c[0x0][0x380] ;  /* 0x0000e000ff0c9b82 */ /* 0x000e220000000a00 */
[----:B---3--:R-:W-:-:S04]  /*12c0*/  @!P2 IMAD R18, R5, R18, R24 ;  /* 0x000000120512a224 */ /* 0x008fc800078e0218 */
[----:B-1----:R-:W-:-:S03]  /*12d0*/  @!P2 IMAD R27, R18, R19, R8 ;  /* 0x00000013121ba224 */ /* 0x002fc600078e0208 */
[----:B------:R-:W1:Y:S01]  /*12e0*/  @!P3 LDC.64 R18, c[0x0][0x380] ;  /* 0x0000e000ff12bb82 */ /* 0x000e620000000a00 */
[----:B--2---:R-:W-:-:S04]  /*12f0*/  @!P0 IMAD.WIDE R16, R29, 0x4, R16 ;  /* 0x000000041d108825 */ /* 0x004fc800078e0210 */
[----:B----4-:R-:W-:Y:S02]  /*1300*/  @!P3 IMAD R14, R5, R14, R23 ;  /* 0x0000000e050eb224 */ /* 0x010fe400078e0217 */
[----:B------:R-:W2:Y:S01]  /*1310*/  @!P0 LDG.E R16, desc[UR10][R16.64] ;  /* 0x0000000a10108981 */ /* 0x000ea2000c1e1900 */
[----:B------:R-:W-:Y:S02]  /*1320*/  @!P2 IMAD R27, R27, UR9, R22 ;  /* 0x000000091b1bac24 */ /* 0x000fe4000f8e0216 */
[----:B------:R-:W-:Y:S02]  /*1330*/  @!P3 IMAD R14, R14, R15, R8 ;  /* 0x0000000f0e0eb224 */ /* 0x000fe400078e0208 */
[----:B0-----:R-:W-:-:S04]  /*1340*/  @!P1 IMAD.WIDE R12, R25, 0x4, R12 ;  /* 0x00000004190c9825 */ /* 0x001fc800078e020c */
[----:B-----5:R-:W-:Y:S02]  /*1350*/  @!P2 IMAD.WIDE R10, R27, 0x4, R10 ;  /* 0x000000041b0aa825 */ /* 0x020fe400078e020a */
[----:B------:R-:W3:Y:S02]  /*1360*/  @!P1 LDG.E R12, desc[UR10][R12.64] ;  /* 0x0000000a0c0c9981 */ /* 0x000ee4000c1e1900 */
[----:B------:R-:W-:Y:S02]  /*1370*/  @!P3 IMAD R21, R14, UR9, R21 ;  /* 0x000000090e15bc24 */ /* 0x000fe4000f8e0215 */
[----:B------:R-:W4:Y:S02]  /*1380*/  @!P2 LDG.E R10, desc[UR10][R10.64] ;  /* 0x0000000a0a0aa981 */ /* 0x000f24000c1e1900 */
[----:B-1----:R-:W-:-:S06]  /*1390*/  @!P3 IMAD.WIDE R18, R21, 0x4, R18 ;  /* 0x000000041512b825 */ /* 0x002fcc00078e0212 */
[----:B------:R-:W5:Y:S01]  /*13a0*/  @!P3 LDG.E R18, desc[UR10][R18.64] ;  /* 0x0000000a1212b981 */ /* 0x000f62000c1e1900 */
[----:B------:R-:W-:Y:S01]  /*13b0*/  IADD3 R20, PT, PT, R20, 0x4, RZ ;  /* 0x0000000414147810 */ /* 0x000fe20007ffe0ff */
[----:B--2---:R-:W-:-:S04]  /*13c0*/  @!P0 FADD R7, R7, R16 ;  /* 0x0000001007078221 */ /* 0x004fc80000000000 */
[----:B---3--:R-:W-:-:S04]  /*13d0*/  @!P1 FADD R7, R7, R12 ;  /* 0x0000000c07079221 */ /* 0x008fc80000000000 */
[----:B----4-:R-:W-:-:S04]  /*13e0*/  @!P2 FADD R7, R7, R10 ;  /* 0x0000000a0707a221 */ /* 0x010fc80000000000 */
[----:B-----5:R-:W-:-:S07]  /*13f0*/  @!P3 FADD R7, R7, R18 ;  /* 0x000000120707b221 */ /* 0x020fce0000000000 */
.L_x_28:
[----:B------:R-:W-:Y:S04]  /*1400*/  BSSY.RECONVERGENT B0, `(.L_x_27) ;  /* 0x0000043000007945 */ /* 0x000fe80003800200 */
[----:B------:R-:W-:Y:S05]  /*1410*/  BRA.U !UP1, `(.L_x_29) ;  /* 0x0000000509047547 */ /* 0x000fea000b800000 */
[----:B------:R-:W-:Y:S02]  /*1420*/  UISETP.NE.AND UP0, UPT, UR12, 0x1, UPT ;  /* 0x000000010c00788c */ /* 0x000fe4000bf05270 */
[----:B------:R-:W-:-:S04]  /*1430*/  ULOP3.LUT UR5, UR5, 0x1, URZ, 0xc0, !UPT ;  /* 0x0000000105057892 */ /* 0x000fc8000f8ec0ff */
[----:B------:R-:W-:-:S03]  /*1440*/  UISETP.NE.U32.AND UP1, UPT, UR5, 0x1, UPT ;  /* 0x000000010500788c */ /* 0x000fc6000bf25070 */
[----:B------:R-:W-:Y:S08]  /*1450*/  BRA.U !UP0, `(.L_x_30) ;  /* 0x0000000108987547 */ /* 0x000ff0000b800000 */
[----:B------:R-:W0:Y:S01]  /*1460*/  LDC.64 R10, c[0x0][0x398] ;  /* 0x0000e600ff0a7b82 */ /* 0x000e220000000a00 */
[----:B------:R-:W1:Y:S01]  /*1470*/  LDCU UR5, c[0x0][0x3b8] ;  /* 0x00007700ff0577ac */ /* 0x000e620008000800 */
[----:B0-----:R-:W-:-:S05]  /*1480*/  IMAD.WIDE.U32 R12, R20, 0x4, R10 ;  /* 0x00000004140c7825 */ /* 0x001fca00078e000a */
[----:B------:R-:W2:Y:S04]  /*1490*/  LDG.E R11, desc[UR10][R12.64] ;  /* 0x0000000a0c0b7981 */ /* 0x000ea8000c1e1900 */
[----:B------:R-:W3:Y:S01]  /*14a0*/  LDG.E R21, desc[UR10][R12.64+0x4] ;  /* 0x0000040a0c157981 */ /* 0x000ee2000c1e1900 */
[C---:B--2---:R-:W-:Y:S01]  /*14b0*/  IMAD.IADD R24, R4.reuse, 0x1, -R11 ;  /* 0x0000000104187824 */ /* 0x044fe200078e0a0b */
[----:B---3--:R-:W-:-:S04]  /*14c0*/  IADD3 R21, PT, PT, R4, -R21, RZ ;  /* 0x8000001504157210 */ /* 0x008fc80007ffe0ff */
[C---:B-1----:R-:W-:Y:S02]  /*14d0*/  ISETP.GE.AND P0, PT, R24.reuse, UR5, PT ;  /* 0x0000000518007c0c */ /* 0x042fe4000bf06270 */
[C---:B------:R-:W-:Y:S02]  /*14e0*/  ISETP.GE.AND P1, PT, R21.reuse, UR5, PT ;  /* 0x0000000515007c0c */ /* 0x040fe4000bf26270 */
[----:B------:R-:W-:Y:S02]  /*14f0*/  ISETP.LT.OR P0, PT, R24, RZ, P0 ;  /* 0x000000ff1800720c */ /* 0x000fe40000701670 */
[----:B------:R-:W-:-:S11]  /*1500*/  ISETP.LT.OR P1, PT, R21, RZ, P1 ;  /* 0x000000ff1500720c */ /* 0x000fd60000f21670 */
[----:B------:R-:W0:Y:S01]  /*1510*/  @!P0 LDC.64 R18, c[0x0][0x390] ;  /* 0x0000e400ff128b82 */ /* 0x000e220000000a00 */
[CC--:B------:R-:W-:Y:S02]  /*1520*/  @!P0 IADD3 R15, PT, PT, R9.reuse, R20.reuse, RZ ;  /* 0x00000014090f8210 */ /* 0x0c0fe40007ffe0ff */
[----:B------:R-:W-:-:S04]  /*1530*/  @!P1 IADD3 R12, P2, PT, R9, R20, RZ ;  /* 0x00000014090c9210 */ /* 0x000fc80007f5e0ff */
[----:B------:R-:W-:Y:S01]  /*1540*/  @!P1 LEA.HI.X.SX32 R13, R9, RZ, 0x1, P2 ;  /* 0x000000ff090d9211 */ /* 0x000fe200010f0eff */
[----:B------:R-:W1:Y:S08]  /*1550*/  @!P1 LDC.64 R10, c[0x0][0x390] ;  /* 0x0000e400ff0a9b82 */ /* 0x000e700000000a00 */
[----:B------:R-:W2:Y:S01]  /*1560*/  @!P1 LDC.64 R16, c[0x0][0x380] ;  /* 0x0000e000ff109b82 */ /* 0x000ea20000000a00 */
[----:B0-----:R-:W-:-:S07]  /*1570*/  @!P0 IMAD.WIDE R18, R15, 0x4, R18 ;  /* 0x000000040f128825 */ /* 0x001fce00078e0212 */
[----:B------:R-:W0:Y:S01]  /*1580*/  @!P0 LDC.64 R14, c[0x0][0x380] ;  /* 0x0000e000ff0e8b82 */ /* 0x000e220000000a00 */
[----:B------:R-:W3:Y:S01]  /*1590*/  @!P0 LDG.E R18, desc[UR10][R18.64] ;  /* 0x0000000a12128981 */ /* 0x000ee2000c1e1900 */
[----:B-1----:R-:W-:-:S04]  /*15a0*/  @!P1 LEA R22, P2, R12, R10, 0x2 ;  /* 0x0000000a0c169211 */ /* 0x002fc800078410ff */
[----:B------:R-:W-:Y:S02]  /*15b0*/  @!P1 LEA.HI.X R23, R12, R11, R13, 0x2, P2 ;  /* 0x0000000b0c179211 */ /* 0x000fe400010f140d */
[----:B------:R-:W3:Y:S03]  /*15c0*/  @!P0 LDC.64 R10, c[0x0][0x3b0] ;  /* 0x0000ec00ff0a8b82 */ /* 0x000ee60000000a00 */
[----:B------:R-:W4:Y:S05]  /*15d0*/  @!P1 LDG.E R22, desc[UR10][R22.64+0x4] ;  /* 0x0000040a16169981 */ /* 0x000f2a000c1e1900 */
[----:B------:R-:W4:Y:S01]  /*15e0*/  @!P1 LDC.64 R12, c[0x0][0x3b0] ;  /* 0x0000ec00ff0c9b82 */ /* 0x000f220000000a00 */
[----:B---3--:R-:W-:-:S04]  /*15f0*/  @!P0 IMAD R10, R5, R10, R18 ;  /* 0x0000000a050a8224 */ /* 0x008fc800078e0212 */
[----:B------:R-:W-:Y:S02]  /*1600*/  @!P0 IMAD R11, R10, R11, R8 ;  /* 0x0000000b0a0b8224 */ /* 0x000fe400078e0208 */
[----:B----4-:R-:W-:Y:S02]  /*1610*/  @!P1 IMAD R12, R5, R12, R22 ;  /* 0x0000000c050c9224 */ /* 0x010fe400078e0216 */
[----:B------:R-:W-:Y:S02]  /*1620*/  @!P0 IMAD R11, R11, UR5, R24 ;  /* 0x000000050b0b8c24 */ /* 0x000fe4000f8e0218 */
[----:B------:R-:W-:Y:S02]  /*1630*/  @!P1 IMAD R12, R12, R13, R8 ;  /* 0x0000000d0c0c9224 */ /* 0x000fe400078e0208 */
[----:B0-----:R-:W-:-:S04]  /*1640*/  @!P0 IMAD.WIDE R14, R11, 0x4, R14 ;  /* 0x000000040b0e8825 */ /* 0x001fc800078e020e */
[----:B------:R-:W-:Y:S02]  /*1650*/  @!P1 IMAD R21, R12, UR5, R21 ;  /* 0x000000050c159c24 */ /* 0x000fe4000f8e0215 */
[----:B------:R-:W3:Y:S02]  /*1660*/  @!P0 LDG.E R14, desc[UR10][R14.64] ;  /* 0x0000000a0e0e8981 */ /* 0x000ee4000c1e1900 */
[----:B--2---:R-:W-:-:S06]  /*1670*/  @!P1 IMAD.WIDE R16, R21, 0x4, R16 ;  /* 0x0000000415109825 */ /* 0x004fcc00078e0210 */
[----:B------:R-:W2:Y:S01]  /*1680*/  @!P1 LDG.E R16, desc[UR10][R16.64] ;  /* 0x0000000a10109981 */ /* 0x000ea2000c1e1900 */
[----:B------:R-:W-:Y:S01]  /*1690*/  IADD3 R20, PT, PT, R20, 0x2, RZ ;  /* 0x0000000214147810 */ /* 0x000fe20007ffe0ff */
[----:B---3--:R-:W-:-:S04]  /*16a0*/  @!P0 FADD R7, R7, R14 ;  /* 0x0000000e07078221 */ /* 0x008fc80000000000 */
[----:B--2---:R-:W-:-:S07]  /*16b0*/  @!P1 FADD R7, R7, R16 ;  /* 0x0000001007079221 */ /* 0x004fce0000000000 */
.L_x_30:
[----:B------:R-:W-:Y:S05]  /*16c0*/  BRA.U UP1, `(.L_x_29) ;  /* 0x0000000101587547 */ /* 0x000fea000b800000 */
[----:B------:R-:W0:Y:S08]  /*16d0*/  LDC.64 R10, c[0x0][0x398] ;  /* 0x0000e600ff0a7b82 */ /* 0x000e300000000a00 */
[----:B------:R-:W1:Y:S01]  /*16e0*/  LDC R15, c[0x0][0x3b8] ;  /* 0x0000ee00ff0f7b82 */ /* 0x000e620000000800 */
[----:B0-----:R-:W-:-:S06]  /*16f0*/  IMAD.WIDE.U32 R10, R20, 0x4, R10 ;  /* 0x00000004140a7825 */ /* 0x001fcc00078e000a */
[----:B------:R-:W2:Y:S01]  /*1700*/  LDG.E R11, desc[UR10][R10.64] ;  /* 0x0000000a0a0b7981 */ /* 0x000ea2000c1e1900 */
[----:B------:R-:W-:Y:S01]  /*1710*/  IADD3 R9, PT, PT, R9, R20, RZ ;  /* 0x0000001409097210 */ /* 0x000fe20007ffe0ff */
[----:B--2---:R-:W-:-:S05]  /*1720*/  IMAD.IADD R14, R4, 0x1, -R11 ;  /* 0x00000001040e7824 */ /* 0x004fca00078e0a0b */
[----:B-1----:R-:W-:-:S04]  /*1730*/  ISETP.GE.AND P0, PT, R14, R15, PT ;  /* 0x0000000f0e00720c */ /* 0x002fc80003f06270 */
        /* <DEDUP_REMOVED lines=12> */
[----:B-1----:R-:W-:-:S06]  /*1800*/  IMAD.WIDE R10, R9, 0x4, R10 ;  /* 0x00000004090a7825 */ /* 0x002fcc00078e020a */
[----:B------:R-:W2:Y:S02]  /*1810*/  LDG.E R10, desc[UR10][R10.64] ;  /* 0x0000000a0a0a7981 */ /* 0x000ea4000c1e1900 */
[----:B--2---:R-:W-:-:S07]  /*1820*/  FADD R7, R7, R10 ;  /* 0x0000000a07077221 */ /* 0x004fce0000000000 */
.L_x_29:
[----:B------:R-:W-:Y:S05]  /*1830*/  BSYNC.RECONVERGENT B0 ;  /* 0x0000000000007941 */ /* 0x000fea0003800200 */
.L_x_27:
[----:B------:R-:W0:Y:S01]  /*1840*/  LDCU UR5, c[0x0][0x3bc] ;  /* 0x00007780ff0577ac */ /* 0x000e220008000800 */
[----:B------:R-:W1:Y:S01]  /*1850*/  LDC.64 R8, c[0x0][0x388] ;  /* 0x0000e200ff087b82 */ /* 0x000e620000000a00 */
[----:B------:R-:W-:Y:S01]  /*1860*/  IADD3 R0, PT, PT, R3, R0, RZ ;  /* 0x0000000003007210 */ /* 0x000fe20007ffe0ff */
[----:B------:R-:W2:Y:S01]  /*1870*/  LDCU.64 UR14, c[0x0][0x3c0] ;  /* 0x00007800ff0e77ac */ /* 0x000ea20008000a00 */
[----:B0-----:R-:W-:Y:S01]  /*1880*/  IMAD R5, R5, UR5, R6 ;  /* 0x0000000505057c24 */ /* 0x001fe2000f8e0206 */
[----:B------:R-:W0:Y:S03]  /*1890*/  LDCU UR5, c[0x0][0x3a8] ;  /* 0x00007500ff0577ac */ /* 0x000e260008000800 */
[----:B--2---:R-:W-:-:S04]  /*18a0*/  IMAD R5, R5, UR14, R2 ;  /* 0x0000000e05057c24 */ /* 0x004fc8000f8e0202 */
[----:B------:R-:W-:-:S04]  /*18b0*/  IMAD R5, R5, UR15, R4 ;  /* 0x0000000f05057c24 */ /* 0x000fc8000f8e0204 */
[----:B-1----:R-:W-:-:S05]  /*18c0*/  IMAD.WIDE R4, R5, 0x4, R8 ;  /* 0x0000000405047825 */ /* 0x002fca00078e0208 */
[----:B------:R1:W-:Y:S01]  /*18d0*/  STG.E desc[UR10][R4.64], R7 ;  /* 0x0000000704007986 */ /* 0x0003e2000c10190a */
[----:B0-----:R-:W-:-:S13]  /*18e0*/  ISETP.GE.AND P0, PT, R0, UR5, PT ;  /* 0x0000000500007c0c */ /* 0x001fda000bf06270 */
[----:B-1----:R-:W-:Y:S05]  /*18f0*/  @!P0 BRA `(.L_x_31) ;  /* 0xffffffe800408947 */ /* 0x002fea000383ffff */
[----:B------:R-:W-:Y:S05]  /*1900*/  EXIT ;  /* 0x000000000000794d */ /* 0x000fea0003800000 */
.L_x_24:
[----:B------:R-:W-:Y:S01]  /*1910*/  ULOP3.LUT UR5, UR8, 0x7, URZ, 0xc0, !UPT ;  /* 0x0000000708057892 */ /* 0x000fe2000f8ec0ff */
[----:B------:R-:W0:Y:S01]  /*1920*/  LDCU UR7, c[0x0][0x3b4] ;  /* 0x00007680ff0777ac */ /* 0x000e220008000800 */
[----:B------:R-:W1:Y:S01]  /*1930*/  LDCU.64 UR12, c[0x0][0x390] ;  /* 0x00007200ff0c77ac */ /* 0x000e620008000a00 */
[----:B------:R-:W-:-:S12]  /*1940*/  ULOP3.LUT UR8, UR8, 0x7ffffff8, URZ, 0xc0, !UPT ;  /* 0x7ffffff808087892 */ /* 0x000fd8000f8ec0ff */
.L_x_38:
[----:B------:R-:W2:Y:S01]  /*1950*/  LDC R7, c[0x0][0x3c4] ;  /* 0x0000f100ff077b82 */ /* 0x000ea20000000800 */
[----:B------:R-:W-:Y:S01]  /*1960*/  IABS R6, R0 ;  /* 0x0000000000067213 */ /* 0x000fe20000000000 */
[----:B------:R-:W3:Y:S01]  /*1970*/  LDCU UR4, c[0x0][0x3a4] ;  /* 0x00007480ff0477ac */ /* 0x000ee20008000800 */
[----:B------:R-:W-:Y:S01]  /*1980*/  MOV R18, RZ ;  /* 0x000000ff00127202 */ /* 0x000fe20000000f00 */
[----:B------:R-:W4:Y:S04]  /*1990*/  LDCU UR6, c[0x0][0x3a0] ;  /* 0x00007400ff0677ac */ /* 0x000f280008000800 */
[----:B------:R-:W5:Y:S01]  /*19a0*/  LDC R5, c[0x0][0x3c0] ;  /* 0x0000f000ff057b82 */ /* 0x000f620000000800 */
[----:B---3--:R-:W-:Y:S01]  /*19b0*/  UISETP.GE.U32.AND UP0, UPT, UR4, 0x8, UPT ;  /* 0x000000080400788c */ /* 0x008fe2000bf06070 */
[----:B--2---:R-:W-:-:S04]  /*19c0*/  IABS R11, R7 ;  /* 0x00000007000b7213 */ /* 0x004fc80000000000 */
[----:B------:R-:W2:Y:S08]  /*19d0*/  I2F.RP R2, R11 ;  /* 0x0000000b00027306 */ /* 0x000eb00000209400 */
[----:B--2---:R-:W2:Y:S02]  /*19e0*/  MUFU.RCP R2, R2 ;  /* 0x0000000200027308 */ /* 0x004ea40000001000 */
[----:B--2---:R-:W-:-:S02]  /*19f0*/  IADD3 R8, PT, PT, R2, 0xffffffe, RZ ;  /* 0x0ffffffe02087810 */ /* 0x004fc40007ffe0ff */
[----:B-----5:R-:W-:-:S04]  /*1a00*/  IABS R2, R5 ;  /* 0x0000000500027213 */ /* 0x020fc80000000000 */
[----:B------:R2:W3:Y:S08]  /*1a10*/  F2I.FTZ.U32.TRUNC.NTZ R9, R8 ;  /* 0x0000000800097305 */ /* 0x0004f0000021f000 */
[----:B------:R-:W5:Y:S01]  /*1a20*/  I2F.RP R12, R2 ;  /* 0x00000002000c7306 */ /* 0x000f620000209400 */
[----:B--2---:R-:W-:Y:S02]  /*1a30*/  HFMA2 R8, -RZ, RZ, 0, 0 ;  /* 0x00000000ff087431 */ /* 0x004fe400000001ff */
[----:B---3--:R-:W-:-:S04]  /*1a40*/  IMAD.MOV R4, RZ, RZ, -R9 ;  /* 0x000000ffff047224 */ /* 0x008fc800078e0a09 */
[----:B------:R-:W-:Y:S01]  /*1a50*/  IMAD R13, R4, R11, RZ ;  /* 0x0000000b040d7224 */ /* 0x000fe200078e02ff */
[----:B------:R-:W-:Y:S02]  /*1a60*/  MOV R4, R6 ;  /* 0x0000000600047202 */ /* 0x000fe40000000f00 */
[----:B------:R-:W2:Y:S01]  /*1a70*/  LDC R6, c[0x0][0x3bc] ;  /* 0x0000ef00ff067b82 */ /* 0x000ea20000000800 */
[----:B------:R-:W-:Y:S01]  /*1a80*/  IMAD.HI.U32 R13, R9, R13, R8 ;  /* 0x0000000d090d7227 */ /* 0x000fe200078e0008 */
[----:B-----5:R-:W3:Y:S05]  /*1a90*/  MUFU.RCP R12, R12 ;  /* 0x0000000c000c7308 */ /* 0x020eea0000001000 */
[----:B------:R-:W-:-:S05]  /*1aa0*/  IMAD.HI.U32 R8, R13, R4, RZ ;  /* 0x000000040d087227 */ /* 0x000fca00078e00ff */
[----:B------:R-:W-:-:S05]  /*1ab0*/  IADD3 R9, PT, PT, -R8, RZ, RZ ;  /* 0x000000ff08097210 */ /* 0x000fca0007ffe1ff */
[----:B------:R-:W-:Y:S01]  /*1ac0*/  IMAD R4, R11, R9, R4 ;  /* 0x000000090b047224 */ /* 0x000fe200078e0204 */
[----:B---3--:R-:W-:-:S04]  /*1ad0*/  IADD3 R10, PT, PT, R12, 0xffffffe, RZ ;  /* 0x0ffffffe0c0a7810 */ /* 0x008fc80007ffe0ff */
[----:B------:R-:W-:-:S13]  /*1ae0*/  ISETP.GT.U32.AND P1, PT, R11, R4, PT ;  /* 0x000000040b00720c */ /* 0x000fda0003f24070 */
[----:B------:R-:W-:Y:S01]  /*1af0*/  @!P1 IMAD.IADD R4, R4, 0x1, -R11 ;  /* 0x0000000104049824 */ /* 0x000fe200078e0a0b */
[----:B------:R-:W-:Y:S02]  /*1b00*/  @!P1 IADD3 R8, PT, PT, R8, 0x1, RZ ;  /* 0x0000000108089810 */ /* 0x000fe40007ffe0ff */
[----:B------:R-:W-:Y:S02]  /*1b10*/  ISETP.NE.AND P1, PT, R7, RZ, PT ;  /* 0x000000ff0700720c */ /* 0x000fe40003f25270 */
[----:B------:R-:W-:Y:S02]  /*1b20*/  ISETP.GE.U32.AND P0, PT, R4, R11, PT ;  /* 0x0000000b0400720c */ /* 0x000fe40003f06070 */
[----:B------:R-:W-:Y:S01]  /*1b30*/  LOP3.LUT R4, R0, R7, RZ, 0x3c, !PT ;  /* 0x0000000700047212 */ /* 0x000fe200078e3cff */
[----:B------:R3:W5:Y:S03]  /*1b40*/  F2I.FTZ.U32.TRUNC.NTZ R11, R10 ;  /* 0x0000000a000b7305 */ /* 0x000766000021f000 */
[----:B------:R-:W-:-:S02]  /*1b50*/  ISETP.GE.AND P2, PT, R4, RZ, PT ;  /* 0x000000ff0400720c */ /* 0x000fc40003f46270 */
[----:B--2---:R-:W-:Y:S02]  /*1b60*/  IABS R4, R6 ;  /* 0x0000000600047213 */ /* 0x004fe40000000000 */
[----:B---3--:R-:W-:-:S03]  /*1b70*/  MOV R10, RZ ;  /* 0x000000ff000a7202 */ /* 0x008fc60000000f00 */
[----:B------:R-:W-:Y:S01]  /*1b80*/  @P0 IADD3 R8, PT, PT, R8, 0x1, RZ ;  /* 0x0000000108080810 */ /* 0x000fe20007ffe0ff */
[----:B-----5:R-:W-:-:S05]  /*1b90*/  IMAD.MOV R9, RZ, RZ, -R11 ;  /* 0x000000ffff097224 */ /* 0x020fca00078e0a0b */
[----:B------:R-:W-:Y:S02]  /*1ba0*/  @!P2 IADD3 R8, PT, PT, -R8, RZ, RZ ;  /* 0x000000ff0808a210 */ /* 0x000fe40007ffe1ff */
[----:B------:R-:W-:Y:S01]  /*1bb0*/  @!P1 LOP3.LUT R8, RZ, R7, RZ, 0x33, !PT ;  /* 0x00000007ff089212 */ /* 0x000fe200078e33ff */
[----:B------:R-:W-:-:S03]  /*1bc0*/  IMAD R9, R9, R2, RZ ;  /* 0x0000000209097224 */ /* 0x000fc600078e02ff */
[----:B------:R-:W-:Y:S01]  /*1bd0*/  IABS R12, R8 ;  /* 0x00000008000c7213 */ /* 0x000fe20000000000 */
[----:B------:R-:W-:-:S03]  /*1be0*/  IMAD.HI.U32 R10, R11, R9, R10 ;  /* 0x000000090b0a7227 */ /* 0x000fc600078e000a */
[----:B------:R-:W-:Y:S02]  /*1bf0*/  MOV R11, R12 ;  /* 0x0000000c000b7202 */ /* 0x000fe40000000f00 */
[----:B------:R-:W2:Y:S03]  /*1c00*/  I2F.RP R12, R4 ;  /* 0x00000004000c7306 */ /* 0x000ea60000209400 */
[----:B------:R-:W-:-:S04]  /*1c10*/  IMAD.HI.U32 R9, R10, R11, RZ ;  /* 0x0000000b0a097227 */ /* 0x000fc800078e00ff */
[----:B------:R-:W-:-:S04]  /*1c20*/  IMAD.MOV R10, RZ, RZ, -R9 ;  /* 0x000000ffff0a7224 */ /* 0x000fc800078e0a09 */
[C---:B------:R-:W-:Y:S01]  /*1c30*/  IMAD R11, R2.reuse, R10, R11 ;  /* 0x0000000a020b7224 */ /* 0x040fe200078e020b */
[----:B--2---:R-:W2:Y:S04]  /*1c40*/  MUFU.RCP R12, R12 ;  /* 0x0000000c000c7308 */ /* 0x004ea80000001000 */
[----:B------:R-:W-:-:S13]  /*1c50*/  ISETP.GT.U32.AND P1, PT, R2, R11, PT ;  /* 0x0000000b0200720c */ /* 0x000fda0003f24070 */
[-C--:B------:R-:W-:Y:S02]  /*1c60*/  @!P1 IADD3 R11, PT, PT, R11, -R2.reuse, RZ ;  /* 0x800000020b0b9210 */ /* 0x080fe40007ffe0ff */
[----:B------:R-:W-:Y:S02]  /*1c70*/  @!P1 IADD3 R9, PT, PT, R9, 0x1, RZ ;  /* 0x0000000109099810 */ /* 0x000fe40007ffe0ff */
[----:B------:R-:W-:Y:S02]  /*1c80*/  ISETP.GE.U32.AND P0, PT, R11, R2, PT ;  /* 0x000000020b00720c */ /* 0x000fe40003f06070 */
[----:B--2---:R-:W-:Y:S02]  /*1c90*/  IADD3 R10, PT, PT, R12, 0xffffffe, RZ ;  /* 0x0ffffffe0c0a7810 */ /* 0x004fe40007ffe0ff */
[----:B------:R-:W-:Y:S02]  /*1ca0*/  LOP3.LUT R2, R8, R5, RZ, 0x3c, !PT ;  /* 0x0000000508027212 */ /* 0x000fe400078e3cff */
[----:B------:R2:W3:Y:S01]  /*1cb0*/  F2I.FTZ.U32.TRUNC.NTZ R11, R10 ;  /* 0x0000000a000b7305 */ /* 0x0004e2000021f000 */
[----:B------:R-:W-:-:S02]  /*1cc0*/  ISETP.NE.AND P1, PT, R5, RZ, PT ;  /* 0x000000ff0500720c */ /* 0x000fc40003f25270 */
[----:B------:R-:W-:-:S04]  /*1cd0*/  ISETP.GE.AND P2, PT, R2, RZ, PT ;  /* 0x000000ff0200720c */ /* 0x000fc80003f46270 */
[----:B------:R-:W-:Y:S02]  /*1ce0*/  @P0 VIADD R9, R9, 0x1 ;  /* 0x0000000109090836 */ /* 0x000fe40000000000 */
[----:B--2---:R-:W-:-:S03]  /*1cf0*/  IMAD.MOV.U32 R10, RZ, RZ, RZ ;  /* 0x000000ffff0a7224 */ /* 0x004fc600078e00ff */
[----:B------:R-:W-:Y:S02]  /*1d00*/  MOV R13, R9 ;  /* 0x00000009000d7202 */ /* 0x000fe40000000f00 */
[----:B---3--:R-:W-:Y:S02]  /*1d10*/  IADD3 R9, PT, PT, RZ, -R11, RZ ;  /* 0x8000000bff097210 */ /* 0x008fe40007ffe0ff */
[----:B------:R-:W-:Y:S02]  /*1d20*/  @!P2 IADD3 R13, PT, PT, -R13, RZ, RZ ;  /* 0x000000ff0d0da210 */ /* 0x000fe40007ffe1ff */
[----:B------:R-:W-:Y:S01]  /*1d30*/  @!P1 LOP3.LUT R13, RZ, R5, RZ, 0x33, !PT ;  /* 0x00000005ff0d9212 */ /* 0x000fe200078e33ff */
[----:B------:R-:W-:-:S03]  /*1d40*/  IMAD R9, R9, R4, RZ ;  /* 0x0000000409097224 */ /* 0x000fc600078e02ff */
[----:B------:R-:W-:Y:S01]  /*1d50*/  IABS R12, R13 ;  /* 0x0000000d000c7213 */ /* 0x000fe20000000000 */
[----:B------:R-:W-:-:S03]  /*1d60*/  IMAD.HI.U32 R2, R11, R9, R10 ;  /* 0x000000090b027227 */ /* 0x000fc600078e000a */
[----:B------:R-:W-:-:S05]  /*1d70*/  MOV R9, R12 ;  /* 0x0000000c00097202 */ /* 0x000fca0000000f00 */
[----:B------:R-:W-:-:S05]  /*1d80*/  IMAD.HI.U32 R2, R2, R9, RZ ;  /* 0x0000000902027227 */ /* 0x000fca00078e00ff */
[----:B------:R-:W-:-:S05]  /*1d90*/  IADD3 R10, PT, PT, -R2, RZ, RZ ;  /* 0x000000ff020a7210 */ /* 0x000fca0007ffe1ff */
[----:B------:R-:W-:-:S05]  /*1da0*/  IMAD R9, R4, R10, R9 ;  /* 0x0000000a04097224 */ /* 0x000fca00078e0209 */
[----:B------:R-:W-:-:S13]  /*1db0*/  ISETP.GT.U32.AND P1, PT, R4, R9, PT ;  /* 0x000000090400720c */ /* 0x000fda0003f24070 */
[-C--:B------:R-:W-:Y:S01]  /*1dc0*/  @!P1 IADD3 R9, PT, PT, R9, -R4.reuse, RZ ;  /* 0x8000000409099210 */ /* 0x080fe20007ffe0ff */
[----:B------:R-:W-:Y:S01]  /*1dd0*/  @!P1 VIADD R2, R2, 0x1 ;  /* 0x0000000102029836 */ /* 0x000fe20000000000 */
[----:B------:R-:W-:Y:S02]  /*1de0*/  ISETP.NE.AND P1, PT, R6, RZ, PT ;  /* 0x000000ff0600720c */ /* 0x000fe40003f25270 */
[----:B------:R-:W-:Y:S01]  /*1df0*/  ISETP.GE.U32.AND P0, PT, R9, R4, PT ;  /* 0x000000040900720c */ /* 0x000fe20003f06070 */
[----:B------:R-:W-:Y:S01]  /*1e00*/  IMAD.MOV R9, RZ, RZ, -R13 ;  /* 0x000000ffff097224 */ /* 0x000fe200078e0a0d */
[----:B------:R-:W-:-:S03]  /*1e10*/  LOP3.LUT R4, R13, R6, RZ, 0x3c, !PT ;  /* 0x000000060d047212 */ /* 0x000fc600078e3cff */
[----:B------:R-:W-:Y:S01]  /*1e20*/  IMAD R5, R5, R9, R8 ;  /* 0x0000000905057224 */ /* 0x000fe200078e0208 */
[----:B------:R-:W-:Y:S02]  /*1e30*/  ISETP.GE.AND P2, PT, R4, RZ, PT ;  /* 0x000000ff0400720c */ /* 0x000fe40003f46270 */
[----:B------:R-:W-:-:S05]  /*1e40*/  IADD3 R4, PT, PT, -R8, RZ, RZ ;  /* 0x000000ff08047210 */ /* 0x000fca0007ffe1ff */
[----:B------:R-:W-:Y:S01]  /*1e50*/  @P0 IADD3 R2, PT, PT, R2, 0x1, RZ ;  /* 0x0000000102020810 */ /* 0x000fe20007ffe0ff */
[----:B------:R-:W-:-:S04]  /*1e60*/  IMAD R4, R7, R4, R0 ;  /* 0x0000000407047224 */ /* 0x000fc800078e0200 */
[----:B----4-:R-:W-:Y:S01]  /*1e70*/  VIADD R8, R4, UR6 ;  /* 0x0000000604087c36 */ /* 0x010fe20008000000 */
[----:B------:R-:W-:Y:S02]  /*1e80*/  @!P2 IADD3 R2, PT, PT, -R2, RZ, RZ ;  /* 0x000000ff0202a210 */ /* 0x000fe40007ffe1ff */
[----:B------:R-:W-:-:S04]  /*1e90*/  @!P1 LOP3.LUT R2, RZ, R6, RZ, 0x33, !PT ;  /* 0x00000006ff029212 */ /* 0x000fc800078e33ff */
[----:B------:R-:W-:-:S05]  /*1ea0*/  IADD3 R11, PT, PT, -R2, RZ, RZ ;  /* 0x000000ff020b7210 */ /* 0x000fca0007ffe1ff */
[----:B------:R-:W-:Y:S02]  /*1eb0*/  IMAD R7, R6, R11, R13 ;  /* 0x0000000b06077224 */ /* 0x000fe400078e020d */
[----:B------:R-:W-:Y:S02]  /*1ec0*/  HFMA2 R6, -RZ, RZ, 0, 0 ;  /* 0x00000000ff067431 */ /* 0x000fe400000001ff */
[----:B------:R-:W-:Y:S01]  /*1ed0*/  IMAD R9, R7, UR4, RZ ;  /* 0x0000000407097c24 */ /* 0x000fe2000f8e02ff */
[----:B------:R-:W-:Y:S06]  /*1ee0*/  BRA.U !UP0, `(.L_x_32) ;  /* 0x0000000908007547 */ /* 0x000fec000b800000 */
[----:B------:R-:W2:Y:S01]  /*1ef0*/  LDC.64 R12, c[0x0][0x398] ;  /* 0x0000e600ff0c7b82 */ /* 0x000ea20000000a00 */
[----:B------:R-:W-:Y:S02]  /*1f00*/  SHF.R.S32.HI R10, RZ, 0x1f, R9 ;  /* 0x0000001fff0a7819 */ /* 0x000fe40000011409 */
[----:B------:R-:W-:Y:S02]  /*1f10*/  MOV R6, RZ ;  /* 0x000000ff00067202 */ /* 0x000fe40000000f00 */
[----:B------:R-:W-:-:S07]  /*1f20*/  MOV R22, RZ ;  /* 0x000000ff00167202 */ /* 0x000fce0000000f00 */
.L_x_33:
[----:B--2---:R-:W-:-:S05]  /*1f30*/  IMAD.WIDE.U32 R14, R22, 0x4, R12 ;  /* 0x00000004160e7825 */ /* 0x004fca00078e000c */
[----:B------:R-:W2:Y:S04]  /*1f40*/  LDG.E R16, desc[UR10][R14.64] ;  /* 0x0000000a0e107981 */ /* 0x000ea8000c1e1900 */
[----:B------:R-:W3:Y:S04]  /*1f50*/  LDG.E R24, desc[UR10][R14.64+0x4] ;  /* 0x0000040a0e187981 */ /* 0x000ee8000c1e1900 */
[----:B------:R-:W4:Y:S04]  /*1f60*/  LDG.E R26, desc[UR10][R14.64+0x8] ;  /* 0x0000080a0e1a7981 */ /* 0x000f28000c1e1900 */
[----:B------:R-:W5:Y:S04]  /*1f70*/  LDG.E R20, desc[UR10][R14.64+0xc] ;  /* 0x00000c0a0e147981 */ /* 0x000f68000c1e1900 */
[----:B------:R-:W5:Y:S01]  /*1f80*/  LDG.E R28, desc[UR10][R14.64+0x1c] ;  /* 0x00001c0a0e1c7981 */ /* 0x000f62000c1e1900 */
[----:B--2---:R-:W-:-:S04]  /*1f90*/  IADD3 R23, PT, PT, R5, -R16, RZ ;  /* 0x8000001005177210 */ /* 0x004fc80007ffe0ff */
[----:B0-----:R-:W-:-:S04]  /*1fa0*/  ISETP.GE.AND P3, PT, R23, UR7, PT ;  /* 0x0000000717007c0c */ /* 0x001fc8000bf66270 */
[----:B------:R-:W-:-:S13]  /*1fb0*/  ISETP.LT.OR P3, PT, R23, RZ, P3 ;  /* 0x000000ff1700720c */ /* 0x000fda0001f61670 */
[----:B------:R-:W0:Y:S01]  /*1fc0*/  @!P3 LDC.64 R16, c[0x0][0x390] ;  /* 0x0000e400ff10bb82 */ /* 0x000e220000000a00 */
[----:B------:R-:W-:Y:S01]  /*1fd0*/  @!P3 IMAD.IADD R19, R9, 0x1, R22 ;  /* 0x000000010913b824 */ /* 0x000fe200078e0216 */
[----:B---3--:R-:W-:-:S06]  /*1fe0*/  IADD3 R11, PT, PT, R5, -R24, RZ ;  /* 0x80000018050b7210 */ /* 0x008fcc0007ffe0ff */
[----:B------:R-:W2:Y:S08]  /*1ff0*/  @!P3 LDC R27, c[0x0][0x3b0] ;  /* 0x0000ec00ff1bbb82 */ /* 0x000eb00000000800 */
[----:B------:R-:W3:Y:S01]  /*2000*/  @!P3 LDC R25, c[0x0][0x3b8] ;  /* 0x0000ee00ff19bb82 */ /* 0x000ee20000000800 */
[----:B0-----:R-:W-:-:S05]  /*2010*/  @!P3 IMAD.WIDE R18, R19, 0x4, R16 ;  /* 0x000000041312b825 */ /* 0x001fca00078e0210 */
[----:B------:R0:W2:Y:S01]  /*2020*/  @!P3 LDG.E R21, desc[UR10][R18.64] ;  /* 0x0000000a1215b981 */ /* 0x0000a2000c1e1900 */
[----:B------:R-:W-:Y:S02]  /*2030*/  ISETP.GE.AND P0, PT, R11, UR7, PT ;  /* 0x000000070b007c0c */ /* 0x000fe4000bf06270 */
[----:B------:R-:W-:Y:S02]  /*2040*/  IADD3 R17, P1, PT, R9, R22, RZ ;  /* 0x0000001609117210 */ /* 0x000fe40007f3e0ff */
[----:B------:R-:W-:Y:S02]  /*2050*/  ISETP.LT.OR P0, PT, R11, RZ, P0 ;  /* 0x000000ff0b00720c */ /* 0x000fe40000701670 */
[----:B------:R-:W-:Y:S02]  /*2060*/  IADD3.X R24, PT, PT, RZ, R10, RZ, P1, !PT ;  /* 0x0000000aff187210 */ /* 0x000fe40000ffe4ff */
[C---:B-1----:R-:W-:Y:S01]  /*2070*/  LEA R16, P1, R17.reuse, UR12, 0x2 ;  /* 0x0000000c11107c11 */ /* 0x042fe2000f8210ff */
[----:B0-----:R-:W0:Y:S03]  /*2080*/  @!P3 LDC.64 R18, c[0x0][0x380] ;  /* 0x0000e000ff12bb82 */ /* 0x001e260000000a00 */
[----:B------:R-:W-:-:S02]  /*2090*/  LEA.HI.X R17, R17, UR13, R24, 0x2, P1 ;  /* 0x0000000d11117c11 */ /* 0x000fc400088f1418 */
[----:B----4-:R-:W-:-:S04]  /*20a0*/  IADD3 R26, PT, PT, R5, -R26, RZ ;  /* 0x8000001a051a7210 */ /* 0x010fc80007ffe0ff */
[----:B------:R-:W-:-:S04]  /*20b0*/  ISETP.GE.AND P1, PT, R26, UR7, PT ;  /* 0x000000071a007c0c */ /* 0x000fc8000bf26270 */
[----:B------:R-:W-:-:S13]  /*20c0*/  ISETP.LT.OR P1, PT, R26, RZ, P1 ;  /* 0x000000ff1a00720c */ /* 0x000fda0000f21670 */
[----:B------:R-:W4:Y:S01]  /*20d0*/  @!P1 LDG.E R29, desc[UR10][R16.64+0x8] ;  /* 0x0000080a101d9981 */ /* 0x000f22000c1e1900 */
[----:B--2---:R-:W-:-:S03]  /*20e0*/  @!P3 IMAD R24, R2, R27, R21 ;  /* 0x0000001b0218b224 */ /* 0x004fc600078e0215 */
[----:B------:R-:W2:Y:S01]  /*20f0*/  @!P0 LDG.E R21, desc[UR10][R16.64+0x4] ;  /* 0x0000040a10158981 */ /* 0x000ea2000c1e1900 */
[----:B------:R-:W-:-:S04]  /*2100*/  @!P3 IMAD R24, R24, UR7, R23 ;  /* 0x000000071818bc24 */ /* 0x000fc8000f8e0217 */
[----:B---3--:R-:W-:Y:S02]  /*2110*/  @!P3 IMAD R25, R24, R25, R8 ;  /* 0x000000191819b224 */ /* 0x008fe400078e0208 */
[----:B------:R-:W3:Y:S02]  /*2120*/  LDG.E R24, desc[UR10][R14.64+0x10] ;  /* 0x0000100a0e187981 */ /* 0x000ee4000c1e1900 */
[----:B0-----:R-:W-:-:S06]  /*2130*/  @!P3 IMAD.WIDE R18, R25, 0x4, R18 ;  /* 0x000000041912b825 */ /* 0x001fcc00078e0212 */
[----:B------:R2:W4:Y:S01]  /*2140*/  @!P3 LDG.E R19, desc[UR10][R18.64] ;  /* 0x0000000a1213b981 */ /* 0x000522000c1e1900 */
[----:B-----5:R-:W-:Y:S02]  /*2150*/  IMAD.IADD R25, R5, 0x1, -R20 ;  /* 0x0000000105197824 */ /* 0x020fe400078e0a14 */
[----:B------:R-:W2:Y:S03]  /*2160*/  @!P0 LDC R20, c[0x0][0x3b0] ;  /* 0x0000ec00ff148b82 */ /* 0x000ea60000000800 */
[----:B------:R-:W-:-:S04]  /*2170*/  ISETP.GE.AND P2, PT, R25, UR7, PT ;  /* 0x0000000719007c0c */ /* 0x000fc8000bf46270 */
[----:B------:R-:W-:-:S13]  /*2180*/  ISETP.LT.OR P2, PT, R25, RZ, P2 ;  /* 0x000000ff1900720c */ /* 0x000fda0001741670 */
[----:B------:R-:W5:Y:S01]  /*2190*/  @!P2 LDG.E R27, desc[UR10][R16.64+0xc] ;  /* 0x00000c0a101ba981 */ /* 0x000f62000c1e1900 */
[----:B--2---:R-:W-:Y:S02]  /*21a0*/  @!P0 IMAD R18, R2, R20, R21 ;  /* 0x0000001402128224 */ /* 0x004fe400078e0215 */
[----:B------:R-:W0:Y:S01]  /*21b0*/  @!P0 LDC R21, c[0x0][0x3b8] ;  /* 0x0000ee00ff158b82 */ /* 0x000e220000000800 */
[----:B------:R-:W2:Y:S01]  /*21c0*/  LDG.E R20, desc[UR10][R14.64+0x14] ;  /* 0x0000140a0e147981 */ /* 0x000ea2000c1e1900 */
[----:B------:R-:W-:Y:S02]  /*21d0*/  @!P0 IMAD R11, R18, UR7, R11 ;  /* 0x00000007120b8c24 */ /* 0x000fe4000f8e020b */
[----:B----4-:R-:W-:-:S04]  /*21e0*/  @!P3 FADD R6, R6, R19 ;  /* 0x000000130606b221 */ /* 0x010fc80000000000 */
[----:B------:R-:W1:Y:S01]  /*21f0*/  @!P0 LDC.64 R18, c[0x0][0x380] ;  /* 0x0000e000ff128b82 */ /* 0x000e620000000a00 */
[----:B0-----:R-:W-:Y:S01]  /*2200*/  @!P0 IMAD R21, R11, R21, R8 ;  /* 0x000000150b158224 */ /* 0x001fe200078e0208 */
[----:B---3--:R-:W-:-:S06]  /*2210*/  IADD3 R11, PT, PT, R5, -R24, RZ ;  /* 0x80000018050b7210 */ /* 0x008fcc0007ffe0ff */
[----:B------:R-:W0:Y:S01]  /*2220*/  @!P1 LDC R24, c[0x0][0x3b0] ;  /* 0x0000ec00ff189b82 */ /* 0x000e220000000800 */
[----:B------:R-:W-:-:S04]  /*2230*/  ISETP.GE.AND P3, PT, R11, UR7, PT ;  /* 0x000000070b007c0c */ /* 0x000fc8000bf66270 */
[----:B------:R-:W-:Y:S01]  /*2240*/  ISETP.LT.OR P3, PT, R11, RZ, P3 ;  /* 0x000000ff0b00720c */ /* 0x000fe20001f61670 */
[----:B-1----:R-:W-:-:S05]  /*2250*/  @!P0 IMAD.WIDE R18, R21, 0x4, R18 ;  /* 0x0000000415128825 */ /* 0x002fca00078e0212 */
[----:B------:R1:W3:Y:S07]  /*2260*/  @!P0 LDG.E R23, desc[UR10][R18.64] ;  /* 0x0000000a12178981 */ /* 0x0002ee000c1e1900 */
[----:B------:R-:W4:Y:S01]  /*2270*/  @!P3 LDG.E R21, desc[UR10][R16.64+0x10] ;  /* 0x0000100a1015b981 */ /* 0x000f22000c1e1900 */
[----:B0-----:R-:W-:-:S03]  /*2280*/  @!P1 IMAD R29, R2, R24, R29 ;  /* 0x00000018021d9224 */ /* 0x001fc600078e021d */
[----:B------:R0:W3:Y:S01]  /*2290*/  LDG.E R24, desc[UR10][R14.64+0x18] ;  /* 0x0000180a0e187981 */ /* 0x0000e2000c1e1900 */
[----:B------:R-:W-:Y:S01]  /*22a0*/  @!P1 IMAD R29, R29, UR7, R26 ;  /* 0x000000071d1d9c24 */ /* 0x000fe2000f8e021a */
[----:B-1----:R-:W1:Y:S08]  /*22b0*/  @!P1 LDC.64 R18, c[0x0][0x380] ;  /* 0x0000e000ff129b82 */ /* 0x002e700000000a00 */
[----:B------:R-:W5:Y:S08]  /*22c0*/  @!P2 LDC R26, c[0x0][0x3b0] ;  /* 0x0000ec00ff1aab82 */ /* 0x000f700000000800 */
[----:B0-----:R-:W0:Y:S01]  /*22d0*/  @!P2 LDC.64 R14, c[0x0][0x380] ;  /* 0x0000e000ff0eab82 */ /* 0x001e220000000a00 */
[----:B-----5:R-:W-:-:S07]  /*22e0*/  @!P2 IMAD R26, R2, R26, R27 ;  /* 0x0000001a021aa224 */ /* 0x020fce00078e021b */
[----:B------:R-:W5:Y:S01]  /*22f0*/  @!P1 LDC R27, c[0x0][0x3b8] ;  /* 0x0000ee00ff1b9b82 */ /* 0x000f620000000800 */
[----:B------:R-:W-:Y:S02]  /*2300*/  @!P2 IMAD R25, R26, UR7, R25 ;  /* 0x000000071a19ac24 */ /* 0x000fe4000f8e0219 */
[----:B-----5:R-:W-:-:S04]  /*2310*/  @!P1 IMAD R27, R29, R27, R8 ;  /* 0x0000001b1d1b9224 */ /* 0x020fc800078e0208 */
[----:B-1----:R-:W-:Y:S02]  /*2320*/  @!P1 IMAD.WIDE R26, R27, 0x4, R18 ;  /* 0x000000041b1a9825 */ /* 0x002fe400078e0212 */
[----:B------:R-:W1:Y:S02]  /*2330*/  @!P2 LDC R18, c[0x0][0x3b8] ;  /* 0x0000ee00ff12ab82 */ /* 0x000e640000000800 */
[----:B------:R-:W-:Y:S01]  /*2340*/  IMAD.IADD R28, R5, 0x1, -R28 ;  /* 0x00000001051c7824 */ /* 0x000fe200078e0a1c */
[----:B------:R5:W3:Y:S01]  /*2350*/  @!P1 LDG.E R19, desc[UR10][R26.64] ;  /* 0x0000000a1a139981 */ /* 0x000ae2000c1e1900 */
[----:B-1----:R-:W-:-:S03]  /*2360*/  @!P2 IMAD R25, R25, R18, R8 ;  /* 0x000000121919a224 */ /* 0x002fc600078e0208 */
[C---:B------:R-:W-:Y:S01]  /*2370*/  ISETP.GE.AND P6, PT, R28.reuse, UR7, PT ;  /* 0x000000071c007c0c */ /* 0x040fe2000bfc6270 */
[----:B-----5:R-:W1:Y:S01]  /*2380*/  @!P3 LDC R26, c[0x0][0x3b8] ;  /* 0x0000ee00ff1abb82 */ /* 0x020e620000000800 */
[----:B0-----:R-:W-:Y:S02]  /*2390*/  @!P2 IMAD.WIDE R14, R25, 0x4, R14 ;  /* 0x00000004190ea825 */ /* 0x001fe400078e020e */
[----:B------:R-:W-:-:S03]  /*23a0*/  ISETP.LT.OR P6, PT, R28, RZ, P6 ;  /* 0x000000ff1c00720c */ /* 0x000fc600037c1670 */
[----:B------:R0:W5:Y:S02]  /*23b0*/  @!P2 LDG.E R29, desc[UR10][R14.64] ;  /* 0x0000000a0e1da981 */ /* 0x000164000c1e1900 */
[----:B------:R-:W4:Y:S08]  /*23c0*/  @!P3 LDC R25, c[0x0][0x3b0] ;  /* 0x0000ec00ff19bb82 */ /* 0x000f300000000800 */
[----:B------:R-:W5:Y:S01]  /*23d0*/  @!P6 LDG.E R27, desc[UR10][R16.64+0x1c] ;  /* 0x00001c0a101be981 */ /* 0x000f62000c1e1900 */
[----:B--2---:R-:W-:-:S04]  /*23e0*/  IADD3 R18, PT, PT, R5, -R20, RZ ;  /* 0x8000001405127210 */ /* 0x004fc80007ffe0ff */
[----:B------:R-:W-:-:S04]  /*23f0*/  ISETP.GE.AND P4, PT, R18, UR7, PT ;  /* 0x0000000712007c0c */ /* 0x000fc8000bf86270 */
[----:B------:R-:W-:-:S13]  /*2400*/  ISETP.LT.OR P4, PT, R18, RZ, P4 ;  /* 0x000000ff1200720c */ /* 0x000fda0002781670 */
[----:B0-----:R-:W0:Y:S01]  /*2410*/  @!P4 LDC.64 R14, c[0x0][0x380] ;  /* 0x0000e000ff0ecb82 */ /* 0x001e220000000a00 */
[----:B----4-:R-:W-:Y:S02]  /*2420*/  @!P3 IMAD R20, R2, R25, R21 ;  /* 0x000000190214b224 */ /* 0x010fe400078e0215 */
[----:B------:R-:W2:Y:S01]  /*2430*/  @!P4 LDG.E R21, desc[UR10][R16.64+0x14] ;  /* 0x0000140a1015c981 */ /* 0x000ea2000c1e1900 */
[----:B---3--:R-:W-:-:S04]  /*2440*/  IADD3 R24, PT, PT, R5, -R24, RZ ;  /* 0x8000001805187210 */ /* 0x008fc80007ffe0ff */
[----:B------:R-:W-:-:S04]  /*2450*/  ISETP.GE.AND P5, PT, R24, UR7, PT ;  /* 0x0000000718007c0c */ /* 0x000fc8000bfa6270 */
[----:B------:R-:W-:-:S13]  /*2460*/  ISETP.LT.OR P5, PT, R24, RZ, P5 ;  /* 0x000000ff1800720c */ /* 0x000fda0002fa1670 */
[----:B------:R3:W4:Y:S01]  /*2470*/  @!P5 LDG.E R25, desc[UR10][R16.64+0x18] ;  /* 0x0000180a1019d981 */ /* 0x000722000c1e1900 */
[----:B------:R-:W-:Y:S02]  /*2480*/  @!P3 IMAD R11, R20, UR7, R11 ;  /* 0x00000007140bbc24 */ /* 0x000fe4000f8e020b */
[----:B------:R-:W2:Y:S02]  /*2490*/  @!P4 LDC R20, c[0x0][0x3b0] ;  /* 0x0000ec00ff14cb82 */ /* 0x000ea40000000800 */
[----:B-1----:R-:W-:-:S06]  /*24a0*/  @!P3 IMAD R26, R11, R26, R8 ;  /* 0x0000001a0b1ab224 */ /* 0x002fcc00078e0208 */
[----:B---3--:R-:W4:Y:S08]  /*24b0*/  @!P5 LDC R16, c[0x0][0x3b0] ;  /* 0x0000ec00ff10db82 */ /* 0x008f300000000800 */
[----:B------:R-:W5:Y:S02]  /*24c0*/  @!P6 LDC R17, c[0x0][0x3b0] ;  /* 0x0000ec00ff11eb82 */ /* 0x000f640000000800 */
[----:B-----5:R-:W-:-:S06]  /*24d0*/  @!P6 IMAD R17, R2, R17, R27 ;  /* 0x000000110211e224 */ /* 0x020fcc00078e021b */
[----:B------:R-:W1:Y:S01]  /*24e0*/  @!P6 LDC R27, c[0x0][0x3b8] ;  /* 0x0000ee00ff1beb82 */ /* 0x000e620000000800 */
[----:B------:R-:W-:-:S04]  /*24f0*/  @!P6 IMAD R28, R17, UR7, R28 ;  /* 0x00000007111cec24 */ /* 0x000fc8000f8e021c */
[----:B-1----:R-:W-:Y:S02]  /*2500*/  @!P6 IMAD R27, R28, R27, R8 ;  /* 0x0000001b1c1be224 */ /* 0x002fe400078e0208 */
[----:B--2---:R-:W-:Y:S02]  /*2510*/  @!P4 IMAD R11, R2, R20, R21 ;  /* 0x00000014020bc224 */ /* 0x004fe400078e0215 */
[----:B------:R-:W1:Y:S02]  /*2520*/  @!P3 LDC.64 R20, c[0x0][0x380] ;  /* 0x0000e000ff14bb82 */ /* 0x000e640000000a00 */
[----:B------:R-:W-:-:S06]  /*2530*/  @!P4 IMAD R11, R11, UR7, R18 ;  /* 0x000000070b0bcc24 */ /* 0x000fcc000f8e0212 */
[----:B------:R-:W2:Y:S02]  /*2540*/  @!P4 LDC R18, c[0x0][0x3b8] ;  /* 0x0000ee00ff12cb82 */ /* 0x000ea40000000800 */
[----:B--2---:R-:W-:-:S06]  /*2550*/  @!P4 IMAD R18, R11, R18, R8 ;  /* 0x000000120b12c224 */ /* 0x004fcc00078e0208 */
[----:B------:R-:W2:Y:S01]  /*2560*/  @!P5 LDC R11, c[0x0][0x3b8] ;  /* 0x0000ee00ff0bdb82 */ /* 0x000ea20000000800 */
[----:B----4-:R-:W-:-:S04]  /*2570*/  @!P5 IMAD R25, R2, R16, R25 ;  /* 0x000000100219d224 */ /* 0x010fc800078e0219 */
[----:B------:R-:W-:-:S03]  /*2580*/  @!P5 IMAD R16, R25, UR7, R24 ;  /* 0x000000071910dc24 */ /* 0x000fc6000f8e0218 */
[----:B------:R-:W3:Y:S01]  /*2590*/  @!P5 LDC.64 R24, c[0x0][0x380] ;  /* 0x0000e000ff18db82 */ /* 0x000ee20000000a00 */
[----:B-1----:R-:W-:-:S04]  /*25a0*/  @!P3 IMAD.WIDE R20, R26, 0x4, R20 ;  /* 0x000000041a14b825 */ /* 0x002fc800078e0214 */
[----:B0-----:R-:W-:Y:S02]  /*25b0*/  @!P4 IMAD.WIDE R14, R18, 0x4, R14 ;  /* 0x00000004120ec825 */ /* 0x001fe400078e020e */
[----:B------:R-:W4:Y:S04]  /*25c0*/  @!P3 LDG.E R21, desc[UR10][R20.64] ;  /* 0x0000000a1415b981 */ /* 0x000f28000c1e1900 */
[----:B------:R-:W5:Y:S01]  /*25d0*/  @!P4 LDG.E R15, desc[UR10][R14.64] ;  /* 0x0000000a0e0fc981 */ /* 0x000f62000c1e1900 */
[----:B--2---:R-:W-:Y:S02]  /*25e0*/  @!P5 IMAD R11, R16, R11, R8 ;  /* 0x0000000b100bd224 */ /* 0x004fe400078e0208 */
[----:B------:R-:W0:Y:S02]  /*25f0*/  @!P6 LDC.64 R16, c[0x0][0x380] ;  /* 0x0000e000ff10eb82 */ /* 0x000e240000000a00 */
[----:B---3--:R-:W-:-:S06]  /*2600*/  @!P5 IMAD.WIDE R24, R11, 0x4, R24 ;  /* 0x000000040b18d825 */ /* 0x008fcc00078e0218 */
[----:B------:R-:W2:Y:S01]  /*2610*/  @!P5 LDG.E R25, desc[UR10][R24.64] ;  /* 0x0000000a1819d981 */ /* 0x000ea2000c1e1900 */
[----:B0-----:R-:W-:-:S06]  /*2620*/  @!P6 IMAD.WIDE R16, R27, 0x4, R16 ;  /* 0x000000041b10e825 */ /* 0x001fcc00078e0210 */
[----:B------:R-:W3:Y:S01]  /*2630*/  @!P6 LDG.E R17, desc[UR10][R16.64] ;  /* 0x0000000a1011e981 */ /* 0x000ee2000c1e1900 */
[----:B------:R-:W-:Y:S01]  /*2640*/  @!P0 FADD R6, R6, R23 ;  /* 0x0000001706068221 */ /* 0x000fe20000000000 */
[----:B------:R-:W-:-:S03]  /*2650*/  IADD3 R22, PT, PT, R22, 0x8, RZ ;  /* 0x0000000816167810 */ /* 0x000fc60007ffe0ff */
[----:B------:R-:W-:Y:S01]  /*2660*/  @!P1 FADD R6, R6, R19 ;  /* 0x0000001306069221 */ /* 0x000fe20000000000 */
[----:B------:R-:W-:-:S03]  /*2670*/  ISETP.NE.AND P0, PT, R22, UR8, PT ;  /* 0x0000000816007c0c */ /* 0x000fc6000bf05270 */
[----:B------:R-:W-:-:S04]  /*2680*/  @!P2 FADD R6, R6, R29 ;  /* 0x0000001d0606a221 */ /* 0x000fc80000000000 */
[----:B----4-:R-:W-:-:S04]  /*2690*/  @!P3 FADD R6, R6, R21 ;  /* 0x000000150606b221 */ /* 0x010fc80000000000 */
[----:B-----5:R-:W-:-:S04]  /*26a0*/  @!P4 FADD R6, R6, R15 ;  /* 0x0000000f0606c221 */ /* 0x020fc80000000000 */
[----:B--2---:R-:W-:-:S04]  /*26b0*/  @!P5 FADD R6, R6, R25 ;  /* 0x000000190606d221 */ /* 0x004fc80000000000 */
[----:B---3--:R-:W-:Y:S01]  /*26c0*/  @!P6 FADD R6, R6, R17 ;  /* 0x000000110606e221 */ /* 0x008fe20000000000 */
[----:B------:R-:W-:Y:S06]  /*26d0*/  @P0 BRA `(.L_x_33) ;  /* 0xfffffff800140947 */ /* 0x000fec000383ffff */
[----:B------:R-:W-:-:S07]  /*26e0*/  MOV R18, UR8 ;  /* 0x0000000800127c02 */ /* 0x000fce0008000f00 */
.L_x_32:
[----:B------:R-:W-:-:S09]  /*26f0*/  UISETP.NE.AND UP0, UPT, UR5, URZ, UPT ;  /* 0x000000ff0500728c */ /* 0x000fd2000bf05270 */
[----:B------:R-:W-:Y:S05]  /*2700*/  BRA.U !UP0, `(.L_x_34) ;  /* 0x0000000908407547 */ /* 0x000fea000b800000 */
[----:B------:R-:W2:Y:S01]  /*2710*/  LDCU UR4, c[0x0][0x3a4] ;  /* 0x00007480ff0477ac */ /* 0x000ea20008000800 */
[----:B------:R-:W-:-:S04]  /*2720*/  UIADD3 UR6, UPT, UPT, UR5, -0x1, URZ ;  /* 0xffffffff05067890 */ /* 0x000fc8000fffe0ff */
[----:B------:R-:W-:Y:S02]  /*2730*/  UISETP.GE.U32.AND UP0, UPT, UR6, 0x3, UPT ;  /* 0x000000030600788c */ /* 0x000fe4000bf06070 */
[----:B--2---:R-:W-:-:S07]  /*2740*/  ULOP3.LUT UP1, UR9, UR4, 0x3, URZ, 0xc0, !UPT ;  /* 0x0000000304097892 */ /* 0x004fce000f82c0ff */
[----:B------:R-:W-:Y:S05]  /*2750*/  BRA.U !UP0, `(.L_x_35) ;  /* 0x0000000508107547 */ /* 0x000fea000b800000 */
[----:B------:R-:W2:Y:S01]  /*2760*/  LDC.64 R10, c[0x0][0x398] ;  /* 0x0000e600ff0a7b82 */ /* 0x000ea20000000a00 */
[----:B------:R-:W3:Y:S01]  /*2770*/  LDCU UR6, c[0x0][0x3b4] ;  /* 0x00007680ff0677ac */ /* 0x000ee20008000800 */
[----:B------:R-:W4:Y:S01]  /*2780*/  LDCU.64 UR14, c[0x0][0x390] ;  /* 0x00007200ff0e77ac */ /* 0x000f220008000a00 */
[----:B--2---:R-:W-:-:S05]  /*2790*/  IMAD.WIDE.U32 R10, R18, 0x4, R10 ;  /* 0x00000004120a7825 */ /* 0x004fca00078e000a */
[----:B------:R-:W2:Y:S04]  /*27a0*/  LDG.E R14, desc[UR10][R10.64] ;  /* 0x0000000a0a0e7981 */ /* 0x000ea8000c1e1900 */
[----:B------:R-:W5:Y:S04]  /*27b0*/  LDG.E R16, desc[UR10][R10.64+0x4] ;  /* 0x0000040a0a107981 */ /* 0x000f68000c1e1900 */
[----:B------:R-:W4:Y:S04]  /*27c0*/  LDG.E R22, desc[UR10][R10.64+0x8] ;  /* 0x0000080a0a167981 */ /* 0x000f28000c1e1900 */
[----:B------:R0:W4:Y:S02]  /*27d0*/  LDG.E R20, desc[UR10][R10.64+0xc] ;  /* 0x00000c0a0a147981 */ /* 0x000124000c1e1900 */
[----:B0-----:R-:W-:-:S02]  /*27e0*/  IADD3 R11, P3, PT, R9, R18, RZ ;  /* 0x00000012090b7210 */ /* 0x001fc40007f7e0ff */
[----:B--2---:R-:W-:-:S04]  /*27f0*/  IADD3 R14, PT, PT, R5, -R14, RZ ;  /* 0x8000000e050e7210 */ /* 0x004fc80007ffe0ff */
[C---:B---3--:R-:W-:Y:S01]  /*2800*/  ISETP.GE.AND P0, PT, R14.reuse, UR6, PT ;  /* 0x000000060e007c0c */ /* 0x048fe2000bf06270 */
[----:B-----5:R-:W-:Y:S01]  /*2810*/  IMAD.IADD R23, R5, 0x1, -R16 ;  /* 0x0000000105177824 */ /* 0x020fe200078e0a10 */
[----:B------:R-:W-:Y:S02]  /*2820*/  LEA.HI.X.SX32 R16, R9, RZ, 0x1, P3 ;  /* 0x000000ff09107211 */ /* 0x000fe400018f0eff */
[----:B------:R-:W-:Y:S02]  /*2830*/  ISETP.LT.OR P0, PT, R14, RZ, P0 ;  /* 0x000000ff0e00720c */ /* 0x000fe40000701670 */
[----:B----4-:R-:W-:Y:S02]  /*2840*/  IADD3 R22, PT, PT, R5, -R22, RZ ;  /* 0x8000001605167210 */ /* 0x010fe40007ffe0ff */
[----:B------:R-:W-:Y:S02]  /*2850*/  ISETP.GE.AND P1, PT, R23, UR6, PT ;  /* 0x0000000617007c0c */ /* 0x000fe4000bf26270 */
[----:B------:R-:W-:-:S02]  /*2860*/  ISETP.GE.AND P2, PT, R22, UR6, PT ;  /* 0x0000000616007c0c */ /* 0x000fc4000bf46270 */
[----:B------:R-:W-:Y:S02]  /*2870*/  ISETP.LT.OR P1, PT, R23, RZ, P1 ;  /* 0x000000ff1700720c */ /* 0x000fe40000f21670 */
[----:B------:R-:W-:Y:S02]  /*2880*/  ISETP.LT.OR P2, PT, R22, RZ, P2 ;  /* 0x000000ff1600720c */ /* 0x000fe40001741670 */
[----:B------:R-:W-:Y:S01]  /*2890*/  LEA R10, P3, R11, UR14, 0x2 ;  /* 0x0000000e0b0a7c11 */ /* 0x000fe2000f8610ff */
[----:B------:R-:W0:Y:S01]  /*28a0*/  @!P0 LDC.64 R12, c[0x0][0x390] ;  /* 0x0000e400ff0c8b82 */ /* 0x000e220000000a00 */
[----:B------:R-:W-:Y:S02]  /*28b0*/  @!P0 IADD3 R15, PT, PT, R9, R18, RZ ;  /* 0x00000012090f8210 */ /* 0x000fe40007ffe0ff */
[----:B------:R-:W-:Y:S02]  /*28c0*/  LEA.HI.X R11, R11, UR15, R16, 0x2, P3 ;  /* 0x0000000f0b0b7c11 */ /* 0x000fe400098f1410 */
[----:B------:R-:W-:-:S03]  /*28d0*/  IADD3 R19, PT, PT, R5, -R20, RZ ;  /* 0x8000001405137210 */ /* 0x000fc60007ffe0ff */
[----:B------:R-:W2:Y:S01]  /*28e0*/  @!P1 LDG.E R21, desc[UR10][R10.64+0x4] ;  /* 0x0000040a0a159981 */ /* 0x000ea2000c1e1900 */
[----:B------:R-:W2:Y:S08]  /*28f0*/  @!P1 LDC R24, c[0x0][0x3b0] ;  /* 0x0000ec00ff189b82 */ /* 0x000eb00000000800 */
[----:B------:R-:W3:Y:S01]  /*2900*/  @!P2 LDC R26, c[0x0][0x3b0] ;  /* 0x0000ec00ff1aab82 */ /* 0x000ee20000000800 */
[----:B0-----:R-:W-:-:S07]  /*2910*/  @!P0 IMAD.WIDE R12, R15, 0x4, R12 ;  /* 0x000000040f0c8825 */ /* 0x001fce00078e020c */
[----:B------:R-:W0:Y:S01]  /*2920*/  @!P0 LDC R16, c[0x0][0x3b0] ;  /* 0x0000ec00ff108b82 */ /* 0x000e220000000800 */
[----:B------:R-:W3:Y:S04]  /*2930*/  @!P2 LDG.E R15, desc[UR10][R10.64+0x8] ;  /* 0x0000080a0a0fa981 */ /* 0x000ee8000c1e1900 */
[----:B------:R4:W0:Y:S01]  /*2940*/  @!P0 LDG.E R17, desc[UR10][R12.64] ;  /* 0x0000000a0c118981 */ /* 0x000822000c1e1900 */
[C---:B------:R-:W-:Y:S02]  /*2950*/  ISETP.GE.AND P3, PT, R19.reuse, UR6, PT ;  /* 0x0000000613007c0c */ /* 0x040fe4000bf66270 */
[----:B------:R-:W5:Y:S02]  /*2960*/  @!P0 LDC R27, c[0x0][0x3b8] ;  /* 0x0000ee00ff1b8b82 */ /* 0x000f640000000800 */
[----:B------:R-:W-:-:S06]  /*2970*/  ISETP.LT.OR P3, PT, R19, RZ, P3 ;  /* 0x000000ff1300720c */ /* 0x000fcc0001f61670 */
[----:B----4-:R-:W4:Y:S07]  /*2980*/  @!P1 LDC R13, c[0x0][0x3b8] ;  /* 0x0000ee00ff0d9b82 */ /* 0x010f2e0000000800 */
[----:B------:R3:W4:Y:S01]  /*2990*/  @!P3 LDG.E R25, desc[UR10][R10.64+0xc] ;  /* 0x00000c0a0a19b981 */ /* 0x000722000c1e1900 */
[----:B------:R-:W1:Y:S01]  /*29a0*/  @!P3 LDC R20, c[0x0][0x3b0] ;  /* 0x0000ec00ff14bb82 */ /* 0x000e620000000800 */
[----:B--2---:R-:W-:-:S07]  /*29b0*/  @!P1 IMAD R24, R2, R24, R21 ;  /* 0x0000001802189224 */ /* 0x004fce00078e0215 */
[----:B------:R-:W2:Y:S01]  /*29c0*/  @!P2 LDC R21, c[0x0][0x3b8] ;  /* 0x0000ee00ff15ab82 */ /* 0x000ea20000000800 */
[----:B------:R-:W-:-:S07]  /*29d0*/  @!P1 IMAD R24, R24, UR6, R23 ;  /* 0x0000000618189c24 */ /* 0x000fce000f8e0217 */
[----:B------:R-:W2:Y:S01]  /*29e0*/  @!P3 LDC R23, c[0x0][0x3b8] ;  /* 0x0000ee00ff17bb82 */ /* 0x000ea20000000800 */
[----:B0-----:R-:W-:-:S04]  /*29f0*/  @!P0 IMAD R17, R2, R16, R17 ;  /* 0x0000001002118224 */ /* 0x001fc800078e0211 */
[----:B------:R-:W-:-:S03]  /*2a00*/  @!P0 IMAD R12, R17, UR6, R14 ;  /* 0x00000006110c8c24 */ /* 0x000fc6000f8e020e */
[----:B------:R-:W0:Y:S01]  /*2a10*/  @!P0 LDC.64 R16, c[0x0][0x380] ;  /* 0x0000e000ff108b82 */ /* 0x000e220000000a00 */
[----:B---3--:R-:W-:-:S04]  /*2a20*/  @!P2 IMAD R11, R2, R26, R15 ;  /* 0x0000001a020ba224 */ /* 0x008fc800078e020f */
[----:B------:R-:W-:-:S03]  /*2a30*/  @!P2 IMAD R22, R11, UR6, R22 ;  /* 0x000000060b16ac24 */ /* 0x000fc6000f8e0216 */
[----:B------:R-:W3:Y:S01]  /*2a40*/  @!P1 LDC.64 R14, c[0x0][0x380] ;  /* 0x0000e000ff0e9b82 */ /* 0x000ee20000000a00 */
[--C-:B-----5:R-:W-:Y:S02]  /*2a50*/  @!P0 IMAD R27, R12, R27, R8.reuse ;  /* 0x0000001b0c1b8224 */ /* 0x120fe400078e0208 */
[----:B----4-:R-:W-:-:S05]  /*2a60*/  @!P1 IMAD R29, R24, R13, R8 ;  /* 0x0000000d181d9224 */ /* 0x010fca00078e0208 */
[----:B------:R-:W4:Y:S08]  /*2a70*/  @!P2 LDC.64 R10, c[0x0][0x380] ;  /* 0x0000e000ff0aab82 */ /* 0x000f300000000a00 */
[----:B------:R-:W5:Y:S01]  /*2a80*/  @!P3 LDC.64 R12, c[0x0][0x380] ;  /* 0x0000e000ff0cbb82 */ /* 0x000f620000000a00 */
[----:B0-----:R-:W-:-:S04]  /*2a90*/  @!P0 IMAD.WIDE R16, R27, 0x4, R16 ;  /* 0x000000041b108825 */ /* 0x001fc800078e0210 */
[----:B-1----:R-:W-:Y:S02]  /*2aa0*/  @!P3 IMAD R20, R2, R20, R25 ;  /* 0x000000140214b224 */ /* 0x002fe400078e0219 */
[----:B--2---:R-:W-:Y:S01]  /*2ab0*/  @!P2 IMAD R21, R22, R21, R8 ;  /* 0x000000151615a224 */ /* 0x004fe200078e0208 */
[----:B------:R-:W2:Y:S01]  /*2ac0*/  @!P0 LDG.E R17, desc[UR10][R16.64] ;  /* 0x0000000a10118981 */ /* 0x000ea2000c1e1900 */
[----:B---3--:R-:W-:-:S04]  /*2ad0*/  @!P1 IMAD.WIDE R14, R29, 0x4, R14 ;  /* 0x000000041d0e9825 */ /* 0x008fc800078e020e */
[----:B------:R-:W-:Y:S02]  /*2ae0*/  @!P3 IMAD R20, R20, UR6, R19 ;  /* 0x000000061414bc24 */ /* 0x000fe4000f8e0213 */
[----:B------:R-:W3:Y:S01]  /*2af0*/  @!P1 LDG.E R15, desc[UR10][R14.64] ;  /* 0x0000000a0e0f9981 */ /* 0x000ee2000c1e1900 */
[----:B----4-:R-:W-:-:S04]  /*2b00*/  @!P2 IMAD.WIDE R10, R21, 0x4, R10 ;  /* 0x00000004150aa825 */ /* 0x010fc800078e020a */
[----:B------:R-:W-:Y:S02]  /*2b10*/  @!P3 IMAD R23, R20, R23, R8 ;  /* 0x000000171417b224 */ /* 0x000fe400078e0208 */
[----:B------:R-:W4:Y:S02]  /*2b20*/  @!P2 LDG.E R11, desc[UR10][R10.64] ;  /* 0x0000000a0a0ba981 */ /* 0x000f24000c1e1900 */
[----:B-----5:R-:W-:-:S06]  /*2b30*/  @!P3 IMAD.WIDE R12, R23, 0x4, R12 ;  /* 0x00000004170cb825 */ /* 0x020fcc00078e020c */
[----:B------:R-:W5:Y:S01]  /*2b40*/  @!P3 LDG.E R13, desc[UR10][R12.64] ;  /* 0x0000000a0c0db981 */ /* 0x000f62000c1e1900 */
[----:B------:R-:W-:Y:S02]  /*2b50*/  VIADD R18, R18, 0x4 ;  /* 0x0000000412127836 */ /* 0x000fe40000000000 */
[----:B--2---:R-:W-:-:S04]  /*2b60*/  @!P0 FADD R6, R6, R17 ;  /* 0x0000001106068221 */ /* 0x004fc80000000000 */
[----:B---3--:R-:W-:-:S04]  /*2b70*/  @!P1 FADD R6, R6, R15 ;  /* 0x0000000f06069221 */ /* 0x008fc80000000000 */
[----:B----4-:R-:W-:-:S04]  /*2b80*/  @!P2 FADD R6, R6, R11 ;  /* 0x0000000b0606a221 */ /* 0x010fc80000000000 */
[----:B-----5:R-:W-:-:S07]  /*2b90*/  @!P3 FADD R6, R6, R13 ;  /* 0x0000000d0606b221 */ /* 0x020fce0000000000 */
.L_x_35:
[----:B------:R-:W-:Y:S04]  /*2ba0*/  BSSY.RECONVERGENT B0, `(.L_x_34) ;  /* 0x0000046000007945 */ /* 0x000fe80003800200 */
[----:B------:R-:W-:Y:S05]  /*2bb0*/  BRA.U !UP1, `(.L_x_36) ;  /* 0x0000000509107547 */ /* 0x000fea000b800000 */
[----:B------:R-:W-:Y:S02]  /*2bc0*/  UISETP.NE.AND UP0, UPT, UR9, 0x1, UPT ;  /* 0x000000010900788c */ /* 0x000fe4000bf05270 */
[----:B------:R-:W-:-:S04]  /*2bd0*/  ULOP3.LUT UR4, UR4, 0x1, URZ, 0xc0, !UPT ;  /* 0x0000000104047892 */ /* 0x000fc8000f8ec0ff */
[----:B------:R-:W-:-:S03]  /*2be0*/  UISETP.NE.U32.AND UP1, UPT, UR4, 0x1, UPT ;  /* 0x000000010400788c */ /* 0x000fc6000bf25070 */
[----:B------:R-:W-:Y:S08]  /*2bf0*/  BRA.U !UP0, `(.L_x_37) ;  /* 0x0000000108a07547 */ /* 0x000ff0000b800000 */
[----:B------:R-:W2:Y:S01]  /*2c00*/  LDC.64 R10, c[0x0][0x398] ;  /* 0x0000e600ff0a7b82 */ /* 0x000ea20000000a00 */
[----:B------:R-:W3:Y:S01]  /*2c10*/  LDCU UR4, c[0x0][0x3b4] ;  /* 0x00007680ff0477ac */ /* 0x000ee20008000800 */
[----:B--2---:R-:W-:-:S05]  /*2c20*/  IMAD.WIDE.U32 R14, R18, 0x4, R10 ;  /* 0x00000004120e7825 */ /* 0x004fca00078e000a */
[----:B------:R-:W2:Y:S04]  /*2c30*/  LDG.E R20, desc[UR10][R14.64] ;  /* 0x0000000a0e147981 */ /* 0x000ea8000c1e1900 */
[----:B------:R-:W4:Y:S01]  /*2c40*/  LDG.E R10, desc[UR10][R14.64+0x4] ;  /* 0x0000040a0e0a7981 */ /* 0x000f22000c1e1900 */
[C---:B--2---:R-:W-:Y:S02]  /*2c50*/  IADD3 R20, PT, PT, R5.reuse, -R20, RZ ;  /* 0x8000001405147210 */ /* 0x044fe40007ffe0ff */
[----:B----4-:R-:W-:Y:S02]  /*2c60*/  IADD3 R19, PT, PT, R5, -R10, RZ ;  /* 0x8000000a05137210 */ /* 0x010fe40007ffe0ff */
[----:B---3--:R-:W-:Y:S02]  /*2c70*/  ISETP.GE.AND P0, PT, R20, UR4, PT ;  /* 0x0000000414007c0c */ /* 0x008fe4000bf06270 */
[----:B------:R-:W-:-:S02]  /*2c80*/  ISETP.GE.AND P1, PT, R19, UR4, PT ;  /* 0x0000000413007c0c */ /* 0x000fc4000bf26270 */
[----:B------:R-:W-:Y:S02]  /*2c90*/  ISETP.LT.OR P0, PT, R20, RZ, P0 ;  /* 0x000000ff1400720c */ /* 0x000fe40000701670 */
[----:B------:R-:W-:-:S11]  /*2ca0*/  ISETP.LT.OR P1, PT, R19, RZ, P1 ;  /* 0x000000ff1300720c */ /* 0x000fd60000f21670 */
[----:B------:R-:W2:Y:S01]  /*2cb0*/  @!P0 LDC.64 R12, c[0x0][0x390] ;  /* 0x0000e400ff0c8b82 */ /* 0x000ea20000000a00 */
[CC--:B------:R-:W-:Y:S02]  /*2cc0*/  @!P0 IADD3 R17, PT, PT, R9.reuse, R18.reuse, RZ ;  /* 0x0000001209118210 */ /* 0x0c0fe40007ffe0ff */
[----:B------:R-:W-:-:S04]  /*2cd0*/  @!P1 IADD3 R14, P2, PT, R9, R18, RZ ;  /* 0x00000012090e9210 */ /* 0x000fc80007f5e0ff */
[----:B------:R-:W-:Y:S01]  /*2ce0*/  @!P1 LEA.HI.X.SX32 R15, R9, RZ, 0x1, P2 ;  /* 0x000000ff090f9211 */ /* 0x000fe200010f0eff */
[----:B------:R-:W3:Y:S08]  /*2cf0*/  @!P1 LDC.64 R10, c[0x0][0x390] ;  /* 0x0000e400ff0a9b82 */ /* 0x000ef00000000a00 */
[----:B------:R-:W4:Y:S01]  /*2d00*/  @!P0 LDC R21, c[0x0][0x3b0] ;  /* 0x0000ec00ff158b82 */ /* 0x000f220000000800 */
[----:B--2---:R-:W-:-:S07]  /*2d10*/  @!P0 IMAD.WIDE R12, R17, 0x4, R12 ;  /* 0x00000004110c8825 */ /* 0x004fce00078e020c */
[----:B------:R-:W2:Y:S01]  /*2d20*/  @!P1 LDC R23, c[0x0][0x3b0] ;  /* 0x0000ec00ff179b82 */ /* 0x000ea20000000800 */
[----:B------:R-:W4:Y:S01]  /*2d30*/  @!P0 LDG.E R13, desc[UR10][R12.64] ;  /* 0x0000000a0c0d8981 */ /* 0x000f22000c1e1900 */
[----:B---3--:R-:W-:-:S06]  /*2d40*/  @!P1 LEA R10, P2, R14, R10, 0x2 ;  /* 0x0000000a0e0a9211 */ /* 0x008fcc00078410ff */
[----:B------:R-:W3:Y:S01]  /*2d50*/  @!P0 LDC R22, c[0x0][0x3b8] ;  /* 0x0000ee00ff168b82 */ /* 0x000ee20000000800 */
[----:B------:R-:W-:-:S07]  /*2d60*/  @!P1 LEA.HI.X R11, R14, R11, R15, 0x2, P2 ;  /* 0x0000000b0e0b9211 */ /* 0x000fce00010f140f */
[----:B------:R-:W5:Y:S01]  /*2d70*/  @!P0 LDC.64 R16, c[0x0][0x380] ;  /* 0x0000e000ff108b82 */ /* 0x000f620000000a00 */
[----:B------:R-:W2:Y:S07]  /*2d80*/  @!P1 LDG.E R11, desc[UR10][R10.64+0x4] ;  /* 0x0000040a0a0b9981 */ /* 0x000eae000c1e1900 */
[----:B------:R-:W0:Y:S08]  /*2d90*/  @!P1 LDC R24, c[0x0][0x3b8] ;  /* 0x0000ee00ff189b82 */ /* 0x000e300000000800 */
[----:B------:R-:W1:Y:S01]  /*2da0*/  @!P1 LDC.64 R14, c[0x0][0x380] ;  /* 0x0000e000ff0e9b82 */ /* 0x000e620000000a00 */
[----:B----4-:R-:W-:-:S04]  /*2db0*/  @!P0 IMAD R21, R2, R21, R13 ;  /* 0x0000001502158224 */ /* 0x010fc800078e020d */
[----:B------:R-:W-:-:S04]  /*2dc0*/  @!P0 IMAD R21, R21, UR4, R20 ;  /* 0x0000000415158c24 */ /* 0x000fc8000f8e0214 */
[----:B---3--:R-:W-:Y:S02]  /*2dd0*/  @!P0 IMAD R21, R21, R22, R8 ;  /* 0x0000001615158224 */ /* 0x008fe400078e0208 */
[----:B--2---:R-:W-:-:S04]  /*2de0*/  @!P1 IMAD R20, R2, R23, R11 ;  /* 0x0000001702149224 */ /* 0x004fc800078e020b */
[----:B------:R-:W-:Y:S02]  /*2df0*/  @!P1 IMAD R19, R20, UR4, R19 ;  /* 0x0000000414139c24 */ /* 0x000fe4000f8e0213 */
[----:B-----5:R-:W-:-:S04]  /*2e00*/  @!P0 IMAD.WIDE R16, R21, 0x4, R16 ;  /* 0x0000000415108825 */ /* 0x020fc800078e0210 */
[----:B0-----:R-:W-:Y:S02]  /*2e10*/  @!P1 IMAD R19, R19, R24, R8 ;  /* 0x0000001813139224 */ /* 0x001fe400078e0208 */
[----:B------:R-:W2:Y:S02]  /*2e20*/  @!P0 LDG.E R17, desc[UR10][R16.64] ;  /* 0x0000000a10118981 */ /* 0x000ea4000c1e1900 */
[----:B-1----:R-:W-:-:S06]  /*2e30*/  @!P1 IMAD.WIDE R14, R19, 0x4, R14 ;  /* 0x00000004130e9825 */ /* 0x002fcc00078e020e */
[----:B------:R-:W3:Y:S01]  /*2e40*/  @!P1 LDG.E R15, desc[UR10][R14.64] ;  /* 0x0000000a0e0f9981 */ /* 0x000ee2000c1e1900 */
[----:B------:R-:W-:Y:S02]  /*2e50*/  VIADD R18, R18, 0x2 ;  /* 0x0000000212127836 */ /* 0x000fe40000000000 */
[----:B--2---:R-:W-:-:S04]  /*2e60*/  @!P0 FADD R6, R6, R17 ;  /* 0x0000001106068221 */ /* 0x004fc80000000000 */
[----:B---3--:R-:W-:-:S07]  /*2e70*/  @!P1 FADD R6, R6, R15 ;  /* 0x0000000f06069221 */ /* 0x008fce0000000000 */
.L_x_37:
[----:B------:R-:W-:Y:S05]  /*2e80*/  BRA.U UP1, `(.L_x_36) ;  /* 0x00000001015c7547 */ /* 0x000fea000b800000 */
[----:B------:R-:W2:Y:S08]  /*2e90*/  LDC.64 R10, c[0x0][0x398] ;  /* 0x0000e600ff0a7b82 */ /* 0x000eb00000000a00 */
[----:B------:R-:W3:Y:S01]  /*2ea0*/  LDC R15, c[0x0][0x3b4] ;  /* 0x0000ed00ff0f7b82 */ /* 0x000ee20000000800 */
[----:B--2---:R-:W-:-:S06]  /*2eb0*/  IMAD.WIDE.U32 R10, R18, 0x4, R10 ;  /* 0x00000004120a7825 */ /* 0x004fcc00078e000a */
[----:B------:R-:W2:Y:S01]  /*2ec0*/  LDG.E R10, desc[UR10][R10.64] ;  /* 0x0000000a0a0a7981 */ /* 0x000ea2000c1e1900 */
[----:B------:R-:W-:Y:S02]  /*2ed0*/  IADD3 R9, PT, PT, R9, R18, RZ ;  /* 0x0000001209097210 */ /* 0x000fe40007ffe0ff */
[----:B--2---:R-:W-:-:S04]  /*2ee0*/  IADD3 R14, PT, PT, R5, -R10, RZ ;  /* 0x8000000a050e7210 */ /* 0x004fc80007ffe0ff */
[----:B---3--:R-:W-:-:S04]  /*2ef0*/  ISETP.GE.AND P0, PT, R14, R15, PT ;  /* 0x0000000f0e00720c */ /* 0x008fc80003f06270 */
[----:B------:R-:W-:-:S13]  /*2f00*/  ISETP.LT.OR P0, PT, R14, RZ, P0 ;  /* 0x000000ff0e00720c */ /* 0x000fda0000701670 */
[----:B------:R-:W-:Y:S05]  /*2f10*/  @P0 BRA `(.L_x_36) ;  /* 0x0000000000380947 */ /* 0x000fea0003800000 */
[----:B------:R-:W2:Y:S01]  /*2f20*/  LDCU.64 UR14, c[0x0][0x390] ;  /* 0x00007200ff0e77ac */ /* 0x000ea20008000a00 */
[----:B------:R-:W-:Y:S01]  /*2f30*/  SHF.R.S32.HI R10, RZ, 0x1f, R9 ;  /* 0x0000001fff0a7819 */ /* 0x000fe20000011409 */
[----:B------:R-:W3:Y:S01]  /*2f40*/  LDCU UR4, c[0x0][0x3b0] ;  /* 0x00007600ff0477ac */ /* 0x000ee20008000800 */
[----:B------:R-:W4:Y:S01]  /*2f50*/  LDCU UR6, c[0x0][0x3b8] ;  /* 0x00007700ff0677ac */ /* 0x000f220008000800 */
[----:B--2---:R-:W-:-:S04]  /*2f60*/  LEA R12, P0, R9, UR14, 0x2 ;  /* 0x0000000e090c7c11 */ /* 0x004fc8000f8010ff */
[----:B------:R-:W-:Y:S02]  /*2f70*/  LEA.HI.X R13, R9, UR15, R10, 0x2, P0 ;  /* 0x0000000f090d7c11 */ /* 0x000fe400080f140a */
[----:B------:R-:W2:Y:S04]  /*2f80*/  LDC.64 R10, c[0x0][0x380] ;  /* 0x0000e000ff0a7b82 */ /* 0x000ea80000000a00 */
[----:B------:R-:W3:Y:S02]  /*2f90*/  LDG.E R13, desc[UR10][R12.64] ;  /* 0x0000000a0c0d7981 */ /* 0x000ee4000c1e1900 */
[----:B---3--:R-:W-:-:S04]  /*2fa0*/  IMAD R9, R2, UR4, R13 ;  /* 0x0000000402097c24 */ /* 0x008fc8000f8e020d */
[----:B------:R-:W-:-:S04]  /*2fb0*/  IMAD R9, R9, R15, R14 ;  /* 0x0000000f09097224 */ /* 0x000fc800078e020e */
[----:B----4-:R-:W-:-:S04]  /*2fc0*/  IMAD R9, R9, UR6, R8 ;  /* 0x0000000609097c24 */ /* 0x010fc8000f8e0208 */
[----:B--2---:R-:W-:-:S06]  /*2fd0*/  IMAD.WIDE R10, R9, 0x4, R10 ;  /* 0x00000004090a7825 */ /* 0x004fcc00078e020a */
[----:B------:R-:W2:Y:S02]  /*2fe0*/  LDG.E R11, desc[UR10][R10.64] ;  /* 0x0000000a0a0b7981 */ /* 0x000ea4000c1e1900 */
[----:B--2---:R-:W-:-:S07]  /*2ff0*/  FADD R6, R6, R11 ;  /* 0x0000000b06067221 */ /* 0x004fce0000000000 */
.L_x_36:
[----:B01----:R-:W-:Y:S05]  /*3000*/  BSYNC.RECONVERGENT B0 ;  /* 0x0000000000007941 */ /* 0x003fea0003800200 */
.L_x_34:
[----:B------:R-:W2:Y:S01]  /*3010*/  LDCU UR4, c[0x0][0x3bc] ;  /* 0x00007780ff0477ac */ /* 0x000ea20008000800 */
[----:B------:R-:W3:Y:S01]  /*3020*/  LDC.64 R8, c[0x0][0x388] ;  /* 0x0000e200ff087b82 */ /* 0x000ee20000000a00 */
[----:B------:R-:W-:Y:S01]  /*3030*/  IADD3 R0, PT, PT, R3, R0, RZ ;  /* 0x0000000003007210 */ /* 0x000fe20007ffe0ff */
[----:B------:R-:W4:Y:S01]  /*3040*/  LDCU.64 UR14, c[0x0][0x3c0] ;  /* 0x00007800ff0e77ac */ /* 0x000f220008000a00 */
[----:B--2---:R-:W-:Y:S01]  /*3050*/  IMAD R2, R2, UR4, R7 ;  /* 0x0000000402027c24 */ /* 0x004fe2000f8e0207 */
[----:B------:R-:W2:Y:S03]  /*3060*/  LDCU UR4, c[0x0][0x3a8] ;  /* 0x00007500ff0477ac */ /* 0x000ea60008000800 */
[----:B----4-:R-:W-:-:S04]  /*3070*/  IMAD R5, R2, UR14, R5 ;  /* 0x0000000e02057c24 */ /* 0x010fc8000f8e0205 */
[----:B------:R-:W-:-:S04]  /*3080*/  IMAD R5, R5, UR15, R4 ;  /* 0x0000000f05057c24 */ /* 0x000fc8000f8e0204 */
[----:B---3--:R-:W-:-:S05]  /*3090*/  IMAD.WIDE R4, R5, 0x4, R8 ;  /* 0x0000000405047825 */ /* 0x008fca00078e0208 */
[----:B------:R3:W-:Y:S01]  /*30a0*/  STG.E desc[UR10][R4.64], R6 ;  /* 0x0000000604007986 */ /* 0x0007e2000c10190a */
[----:B--2---:R-:W-:-:S13]  /*30b0*/  ISETP.GE.AND P0, PT, R0, UR4, PT ;  /* 0x0000000400007c0c */ /* 0x004fda000bf06270 */
[----:B---3--:R-:W-:Y:S05]  /*30c0*/  @!P0 BRA `(.L_x_38) ;  /* 0xffffffe800208947 */ /* 0x008fea000383ffff */
[----:B01----:R-:W-:Y:S05]  /*30d0*/  EXIT ;  /* 0x000000000000794d */ /* 0x003fea0003800000 */
.L_x_39:
        /* <DEDUP_REMOVED lines=10> */
.L_x_41:


//--------------------- .nv.shared.reserved.0     --------------------------
	.section	.nv.shared.reserved.0,"aw",@nobits
	.weak		__nv_reservedSMEM_offset_0_alias
	.size		__nv_reservedSMEM_offset_0_alias, 0, 64
	.other		__nv_reservedSMEM_offset_0_alias,@"STO_CUDA_RESERVED_SHARED STV_DEFAULT"
__nv_reservedSMEM_offset_0_alias:
	.zero		0
	.zero		64


//--------------------- .nv.constant0._Z18shift_add_backwardPfS_PKiS1_iiiiiiiiiib --------------------------
	.section	.nv.constant0._Z18shift_add_backwardPfS_PKiS1_iiiiiiiiiib,"a",@progbits
	.sectionflags	@""
	.align	4
.nv.constant0._Z18shift_add_backwardPfS_PKiS1_iiiiiiiiiib:
	.zero		969


//--------------------- .nv.constant0._Z17shift_add_forwardPKfPfPKiS3_iiiiiiiiiib --------------------------
	.section	.nv.constant0._Z17shift_add_forwardPKfPfPKiS3_iiiiiiiiiib,"a",@progbits
	.sectionflags	@""
	.align	4
.nv.constant0._Z17shift_add_forwardPKfPfPKiS3_iiiiiiiiiib:
	.zero		969


//--------------------- SYMBOLS --------------------------

	.type		.nv.reservedSmem.offset0,@object
	.size		.nv.reservedSmem.offset0,0x4
